	.target	sm_90a

	.elftype	@"ET_EXEC"


//--------------------- .note.nv.tkinfo           --------------------------
	.section	.note.nv.tkinfo,"",@"SHT_NOTE"
	.sectionflags	@"SHF_NOTE_NV_TKINFO"
	.tkinfo
        /*0018*/ 	.word	0x00000002
        /*0030*/ 	.string	""
        /*0030*/ 	.string	"ptxas"
        /*0030*/ 	.string	"Cuda compilation tools, release 13.0, V13.0.88"
        /*0030*/ 	.string	"Build cuda_13.0.r13.0/compiler.36424714_0"
        /*0030*/ 	.string	"-arch sm_90a -m 64 "



//--------------------- .note.nv.cuinfo           --------------------------
	.section	.note.nv.cuinfo,"",@"SHT_NOTE"
	.sectionflags	@"SHF_NOTE_NV_CUINFO"
        /*0018*/ 	.short	0x0002
        /*001a*/ 	.short	0x005a
        /*001c*/ 	.short	0x0082
	.zero		2


//--------------------- .nv.info                  --------------------------
	.section	.nv.info,"",@"SHT_CUDA_INFO"
	.align	4


	//----- nvinfo : EIATTR_REGCOUNT
	.align		4
        /*0000*/ 	.byte	0x04, 0x2f
        /*0002*/ 	.short	(.L_15 - .L_14)
	.align		4
.L_14:
        /*0004*/ 	.word	index@(_ZN7cutlass13device_kernelINS_4gemm6kernel13GemmUniversalIN4cute5tupleIJiiiiEEENS1_10collective13CollectiveMmaINS1_34MainloopSm90TmaGmmaWarpSpecializedILi8ENS5_IJNS4_1CILi1EEESB_SB_EEENS1_35KernelTmaWarpSpecializedCooperativeEEENS5_IJNSA_ILi256EEENSA_ILi160EEENSA_ILi32EEEEEENS_6half_tENS5_IJlSB_lEEESJ_SK_NS4_8TiledMMAINS4_8MMA_AtomIJNS4_4SM904GMMA25MMA_64x32x16_F32F16F16_SSILNSO_5MajorE0ELSQ_0ELNSO_7ScaleInE1ELSR_1EEEEEENS4_6LayoutINS5_IJNSA_ILi2EEESB_SB_EEENS5_IJSB_NSA_ILi0EEESX_EEEEENS5_IJNS4_10UnderscoreES10_S10_EEEEENS4_13SM90_TMA_LOADENS4_14ComposedLayoutINS4_7SwizzleILi2ELi4ELi3EEENS4_18smem_ptr_flag_bitsILi16EEENSU_INS5_IJNSA_ILi8EEESH_EEENS5_IJSH_SB_EEEEEEEvNS4_8identityES13_S1D_vS1E_EENS_8epilogue10collective6detail29Sm90TmaWarpSpecializedAdapterINS1H_15DefaultEpilogueISJ_SK_SK_NS1G_6thread17LinearCombinationISJ_Li1EffLNS1L_9ScaleType4KindE0ELNS_15FloatRoundStyleE2ESJ_EENS1_15EpilogueDefaultEEEEEvvEEEEvNT_6ParamsE)
        /*0008*/ 	.word	0x000000a8


	//----- nvinfo : EIATTR_FRAME_SIZE
	.align		4
.L_15:
        /*000c*/ 	.byte	0x04, 0x11
        /*000e*/ 	.short	(.L_17 - .L_16)
	.align		4
.L_16:
        /*0010*/ 	.word	index@(_ZN7cutlass13device_kernelINS_4gemm6kernel13GemmUniversalIN4cute5tupleIJiiiiEEENS1_10collective13CollectiveMmaINS1_34MainloopSm90TmaGmmaWarpSpecializedILi8ENS5_IJNS4_1CILi1EEESB_SB_EEENS1_35KernelTmaWarpSpecializedCooperativeEEENS5_IJNSA_ILi256EEENSA_ILi160EEENSA_ILi32EEEEEENS_6half_tENS5_IJlSB_lEEESJ_SK_NS4_8TiledMMAINS4_8MMA_AtomIJNS4_4SM904GMMA25MMA_64x32x16_F32F16F16_SSILNSO_5MajorE0ELSQ_0ELNSO_7ScaleInE1ELSR_1EEEEEENS4_6LayoutINS5_IJNSA_ILi2EEESB_SB_EEENS5_IJSB_NSA_ILi0EEESX_EEEEENS5_IJNS4_10UnderscoreES10_S10_EEEEENS4_13SM90_TMA_LOADENS4_14ComposedLayoutINS4_7SwizzleILi2ELi4ELi3EEENS4_18smem_ptr_flag_bitsILi16EEENSU_INS5_IJNSA_ILi8EEESH_EEENS5_IJSH_SB_EEEEEEEvNS4_8identityES13_S1D_vS1E_EENS_8epilogue10collective6detail29Sm90TmaWarpSpecializedAdapterINS1H_15DefaultEpilogueISJ_SK_SK_NS1G_6thread17LinearCombinationISJ_Li1EffLNS1L_9ScaleType4KindE0ELNS_15FloatRoundStyleE2ESJ_EENS1_15EpilogueDefaultEEEEEvvEEEEvNT_6ParamsE)
        /*0014*/ 	.word	0x00000000


	//----- nvinfo : EIATTR_MIN_STACK_SIZE
	.align		4
.L_17:
        /*0018*/ 	.byte	0x04, 0x12
        /*001a*/ 	.short	(.L_19 - .L_18)
	.align		4
.L_18:
        /*001c*/ 	.word	index@(_ZN7cutlass13device_kernelINS_4gemm6kernel13GemmUniversalIN4cute5tupleIJiiiiEEENS1_10collective13CollectiveMmaINS1_34MainloopSm90TmaGmmaWarpSpecializedILi8ENS5_IJNS4_1CILi1EEESB_SB_EEENS1_35KernelTmaWarpSpecializedCooperativeEEENS5_IJNSA_ILi256EEENSA_ILi160EEENSA_ILi32EEEEEENS_6half_tENS5_IJlSB_lEEESJ_SK_NS4_8TiledMMAINS4_8MMA_AtomIJNS4_4SM904GMMA25MMA_64x32x16_F32F16F16_SSILNSO_5MajorE0ELSQ_0ELNSO_7ScaleInE1ELSR_1EEEEEENS4_6LayoutINS5_IJNSA_ILi2EEESB_SB_EEENS5_IJSB_NSA_ILi0EEESX_EEEEENS5_IJNS4_10UnderscoreES10_S10_EEEEENS4_13SM90_TMA_LOADENS4_14ComposedLayoutINS4_7SwizzleILi2ELi4ELi3EEENS4_18smem_ptr_flag_bitsILi16EEENSU_INS5_IJNSA_ILi8EEESH_EEENS5_IJSH_SB_EEEEEEEvNS4_8identityES13_S1D_vS1E_EENS_8epilogue10collective6detail29Sm90TmaWarpSpecializedAdapterINS1H_15DefaultEpilogueISJ_SK_SK_NS1G_6thread17LinearCombinationISJ_Li1EffLNS1L_9ScaleType4KindE0ELNS_15FloatRoundStyleE2ESJ_EENS1_15EpilogueDefaultEEEEEvvEEEEvNT_6ParamsE)
        /*0020*/ 	.word	0x00000000
.L_19:


//--------------------- .nv.compat                --------------------------
	.section	.nv.compat,"",@"SHT_CUDA_COMPAT_INFO"
	.align	4
        /*0000*/ 	.byte	0x02, 0x09, 0x01, 0x00, 0x02, 0x02, 0x04, 0x00, 0x02, 0x05, 0x05, 0x00, 0x03, 0x07, 0x01, 0x01
        /*0010*/ 	.byte	0x02, 0x03, 0x01, 0x00, 0x02, 0x06, 0x01, 0x00, 0x04, 0x0b, 0x08, 0x00, 0x00, 0x00, 0x00, 0x00
        /*0020*/ 	.byte	0x00, 0x00, 0x00, 0x00


//--------------------- .nv.info._ZN7cutlass13device_kernelINS_4gemm6kernel13GemmUniversalIN4cute5tupleIJiiiiEEENS1_10collective13CollectiveMmaINS1_34MainloopSm90TmaGmmaWarpSpecializedILi8ENS5_IJNS4_1CILi1EEESB_SB_EEENS1_35KernelTmaWarpSpecializedCooperativeEEENS5_IJNSA_ILi256EEENSA_ILi160EEENSA_ILi32EEEEEENS_6half_tENS5_IJlSB_lEEESJ_SK_NS4_8TiledMMAINS4_8MMA_AtomIJNS4_4SM904GMMA25MMA_64x32x16_F32F16F16_SSILNSO_5MajorE0ELSQ_0ELNSO_7ScaleInE1ELSR_1EEEEEENS4_6LayoutINS5_IJNSA_ILi2EEESB_SB_EEENS5_IJSB_NSA_ILi0EEESX_EEEEENS5_IJNS4_10UnderscoreES10_S10_EEEEENS4_13SM90_TMA_LOADENS4_14ComposedLayoutINS4_7SwizzleILi2ELi4ELi3EEENS4_18smem_ptr_flag_bitsILi16EEENSU_INS5_IJNSA_ILi8EEESH_EEENS5_IJSH_SB_EEEEEEEvNS4_8identityES13_S1D_vS1E_EENS_8epilogue10collective6detail29Sm90TmaWarpSpecializedAdapterINS1H_15DefaultEpilogueISJ_SK_SK_NS1G_6thread17LinearCombinationISJ_Li1EffLNS1L_9ScaleType4KindE0ELNS_15FloatRoundStyleE2ESJ_EENS1_15EpilogueDefaultEEEEEvvEEEEvNT_6ParamsE --------------------------
	.section	.nv.info._ZN7cutlass13device_kernelINS_4gemm6kernel13GemmUniversalIN4cute5tupleIJiiiiEEENS1_10collective13CollectiveMmaINS1_34MainloopSm90TmaGmmaWarpSpecializedILi8ENS5_IJNS4_1CILi1EEESB_SB_EEENS1_35KernelTmaWarpSpecializedCooperativeEEENS5_IJNSA_ILi256EEENSA_ILi160EEENSA_ILi32EEEEEENS_6half_tENS5_IJlSB_lEEESJ_SK_NS4_8TiledMMAINS4_8MMA_AtomIJNS4_4SM904GMMA25MMA_64x32x16_F32F16F16_SSILNSO_5MajorE0ELSQ_0ELNSO_7ScaleInE1ELSR_1EEEEEENS4_6LayoutINS5_IJNSA_ILi2EEESB_SB_EEENS5_IJSB_NSA_ILi0EEESX_EEEEENS5_IJNS4_10UnderscoreES10_S10_EEEEENS4_13SM90_TMA_LOADENS4_14ComposedLayoutINS4_7SwizzleILi2ELi4ELi3EEENS4_18smem_ptr_flag_bitsILi16EEENSU_INS5_IJNSA_ILi8EEESH_EEENS5_IJSH_SB_EEEEEEEvNS4_8identityES13_S1D_vS1E_EENS_8epilogue10collective6detail29Sm90TmaWarpSpecializedAdapterINS1H_15DefaultEpilogueISJ_SK_SK_NS1G_6thread17LinearCombinationISJ_Li1EffLNS1L_9ScaleType4KindE0ELNS_15FloatRoundStyleE2ESJ_EENS1_15EpilogueDefaultEEEEEvvEEEEvNT_6ParamsE,"",@"SHT_CUDA_INFO"
	.sectionflags	@""
	.align	4


	//----- nvinfo : EIATTR_CUDA_API_VERSION
	.align		4
        /*0000*/ 	.byte	0x04, 0x37
        /*0002*/ 	.short	(.L_21 - .L_20)
.L_20:
        /*0004*/ 	.word	0x00000082


	//----- nvinfo : EIATTR_KPARAM_INFO
	.align		4
.L_21:
        /*0008*/ 	.byte	0x04, 0x17
        /*000a*/ 	.short	(.L_23 - .L_22)
.L_22:
        /*000c*/ 	.word	0x00000000
        /*0010*/ 	.short	0x0000
        /*0012*/ 	.short	0x0070
        /*0014*/ 	.byte	0x00, 0xf0, 0x01, 0x10


	//----- nvinfo : EIATTR_SPARSE_MMA_MASK
	.align		4
.L_23:
        /*0018*/ 	.byte	0x03, 0x50
        /*001a*/ 	.short	0x0000


	//----- nvinfo : EIATTR_MAXREG_COUNT
	.align		4
        /*001c*/ 	.byte	0x03, 0x1b
        /*001e*/ 	.short	0x00a8


	//----- nvinfo : EIATTR_NUM_BARRIERS
	.align		4
        /*0020*/ 	.byte	0x02, 0x4c
        /*0022*/ 	.byte	0x01
	.zero		1


	//----- nvinfo : EIATTR_EXTERNS
	.align		4
        /*0024*/ 	.byte	0x04, 0x0f
        /*0026*/ 	.short	(.L_25 - .L_24)


	//   ....[0]....
	.align		4
.L_24:
        /*0028*/ 	.word	index@(__assertfail)


	//----- nvinfo : EIATTR_MERCURY_ISA_VERSION
	.align		4
.L_25:
        /*002c*/ 	.byte	0x03, 0x5f
        /*002e*/ 	.short	0x0101


	//----- nvinfo : EIATTR_INT_WARP_WIDE_INSTR_OFFSETS
	.align		4
        /*0030*/ 	.byte	0x04, 0x31
        /*0032*/ 	.short	(.L_27 - .L_26)


	//   ....[0]....
.L_26:
        /*0034*/ 	.word	0x000005a0


	//   ....[1]....
        /*0038*/ 	.word	0x000005b0


	//   ....[2]....
        /*003c*/ 	.word	0x00000640


	//----- nvinfo : EIATTR_COOP_GROUP_MASK_REGIDS
	.align		4
.L_27:
        /*0040*/ 	.byte	0x04, 0x29
        /*0042*/ 	.short	(.L_29 - .L_28)


	//   ....[0]....
.L_28:
        /*0044*/ 	.word	0xffffffff


	//   ....[1]....
        /*0048*/ 	.word	0xffffffff


	//   ....[2]....
        /*004c*/ 	.word	0xffffffff


	//   ....[3]....
        /*0050*/ 	.word	0xffffffff


	//   ....[4]....
        /*0054*/ 	.word	0xffffffff


	//----- nvinfo : EIATTR_COOP_GROUP_INSTR_OFFSETS
	.align		4
.L_29:
        /*0058*/ 	.byte	0x04, 0x28
        /*005a*/ 	.short	(.L_31 - .L_30)


	//   ....[0]....
.L_30:
        /*005c*/ 	.word	0x00000060


	//   ....[1]....
        /*0060*/ 	.word	0x00000070


	//   ....[2]....
        /*0064*/ 	.word	0x00000190


	//   ....[3]....
        /*0068*/ 	.word	0x00000450


	//   ....[4]....
        /*006c*/ 	.word	0x000011d0


	//----- nvinfo : EIATTR_REG_RECONFIG
	.align		4
.L_31:
        /*0070*/ 	.byte	0x01, 0x54
	.zero		2


	//----- nvinfo : EIATTR_SYSCALL_OFFSETS
	.align		4
        /*0074*/ 	.byte	0x04, 0x46
        /*0076*/ 	.short	(.L_33 - .L_32)


	//   ....[0]....
.L_32:
        /*0078*/ 	.word	0x00001390


	//----- nvinfo : EIATTR_MBARRIER_INSTR_OFFSETS
	.align		4
.L_33:
        /*007c*/ 	.byte	0x04, 0x39
        /*007e*/ 	.short	(.L_35 - .L_34)


	//   ....[0]....
.L_34:
        /*0080*/ 	.word	0x00000330
        /*0084*/ 	.word	0x000000ff
        /*0088*/ 	.word	0x00000000
        /*008c*/ 	.short	0x0100
        /*008e*/ 	.byte	0x08
	.zero		1


	//   ....[1]....
        /*0090*/ 	.word	0x00000340
        /*0094*/ 	.word	0x000000ff
        /*0098*/ 	.word	0x00000040
        /*009c*/ 	.short	0x0100
        /*009e*/ 	.byte	0x08
	.zero		1


	//   ....[2]....
        /*00a0*/ 	.word	0x00000350
        /*00a4*/ 	.word	0x000000ff
        /*00a8*/ 	.word	0x00000008
        /*00ac*/ 	.short	0x0100
        /*00ae*/ 	.byte	0x08
	.zero		1


	//   ....[3]....
        /*00b0*/ 	.word	0x00000360
        /*00b4*/ 	.word	0x000000ff
        /*00b8*/ 	.word	0x00000048
        /*00bc*/ 	.short	0x0100
        /*00be*/ 	.byte	0x08
	.zero		1


	//   ....[4]....
        /*00c0*/ 	.word	0x00000370
        /*00c4*/ 	.word	0x000000ff
        /*00c8*/ 	.word	0x00000010
        /*00cc*/ 	.short	0x0100
        /*00ce*/ 	.byte	0x08
	.zero		1


	//   ....[5]....
        /*00d0*/ 	.word	0x00000380
        /*00d4*/ 	.word	0x000000ff
        /*00d8*/ 	.word	0x00000050
        /*00dc*/ 	.short	0x0100
        /*00de*/ 	.byte	0x08
	.zero		1


	//   ....[6]....
        /*00e0*/ 	.word	0x00000390
        /*00e4*/ 	.word	0x000000ff
        /*00e8*/ 	.word	0x00000018
        /*00ec*/ 	.short	0x0100
        /*00ee*/ 	.byte	0x08
	.zero		1


	//   ....[7]....
        /*00f0*/ 	.word	0x000003a0
        /*00f4*/ 	.word	0x000000ff
        /*00f8*/ 	.word	0x00000058
        /*00fc*/ 	.short	0x0100
        /*00fe*/ 	.byte	0x08
	.zero		1


	//   ....[8]....
        /*0100*/ 	.word	0x000003b0
        /*0104*/ 	.word	0x000000ff
        /*0108*/ 	.word	0x00000020
        /*010c*/ 	.short	0x0100
        /*010e*/ 	.byte	0x08
	.zero		1


	//   ....[9]....
        /*0110*/ 	.word	0x000003c0
        /*0114*/ 	.word	0x000000ff
        /*0118*/ 	.word	0x00000060
        /*011c*/ 	.short	0x0100
        /*011e*/ 	.byte	0x08
	.zero		1


	//   ....[10]....
        /*0120*/ 	.word	0x000003d0
        /*0124*/ 	.word	0x000000ff
        /*0128*/ 	.word	0x00000028
        /*012c*/ 	.short	0x0100
        /*012e*/ 	.byte	0x08
	.zero		1


	//   ....[11]....
        /*0130*/ 	.word	0x000003e0
        /*0134*/ 	.word	0x000000ff
        /*0138*/ 	.word	0x00000068
        /*013c*/ 	.short	0x0100
        /*013e*/ 	.byte	0x08
	.zero		1


	//   ....[12]....
        /*0140*/ 	.word	0x000003f0
        /*0144*/ 	.word	0x000000ff
        /*0148*/ 	.word	0x00000030
        /*014c*/ 	.short	0x0100
        /*014e*/ 	.byte	0x08
	.zero		1


	//   ....[13]....
        /*0150*/ 	.word	0x00000400
        /*0154*/ 	.word	0x000000ff
        /*0158*/ 	.word	0x00000070
        /*015c*/ 	.short	0x0100
        /*015e*/ 	.byte	0x08
	.zero		1


	//   ....[14]....
        /*0160*/ 	.word	0x00000410
        /*0164*/ 	.word	0x000000ff
        /*0168*/ 	.word	0x00000038
        /*016c*/ 	.short	0x0100
        /*016e*/ 	.byte	0x08
	.zero		1


	//   ....[15]....
        /*0170*/ 	.word	0x00000420
        /*0174*/ 	.word	0x000000ff
        /*0178*/ 	.word	0x00000078
        /*017c*/ 	.short	0x0100
        /*017e*/ 	.byte	0x08
	.zero		1


	//   ....[16]....
        /*0180*/ 	.word	0x000006c0
        /*0184*/ 	.word	0x000000ff
        /*0188*/ 	.word	0x00000090
        /*018c*/ 	.short	0x0100
        /*018e*/ 	.byte	0x10
	.zero		1


	//   ....[17]....
        /*0190*/ 	.word	0x00000730
        /*0194*/ 	.word	0x000000ff
        /*0198*/ 	.word	0x00000098
        /*019c*/ 	.short	0x0100
        /*019e*/ 	.byte	0x10
	.zero		1


	//   ....[18]....
        /*01a0*/ 	.word	0x00001420
        /*01a4*/ 	.word	0x00000003
        /*01a8*/ 	.word	0x00000000
        /*01ac*/ 	.short	0x010a
        /*01ae*/ 	.byte	0x3f
	.zero		1


	//   ....[19]....
        /*01b0*/ 	.word	0x00001460
        /*01b4*/ 	.word	0x00000003
        /*01b8*/ 	.word	0x00000000
        /*01bc*/ 	.short	0x010a
        /*01be*/ 	.byte	0x3f
	.zero		1


	//   ....[20]....
        /*01c0*/ 	.word	0x00001dc0
        /*01c4*/ 	.word	0x000000ff
        /*01c8*/ 	.word	0x00000000
        /*01cc*/ 	.short	0x010a
        /*01ce*/ 	.byte	0x04
	.zero		1


	//   ....[21]....
        /*01d0*/ 	.word	0x00001e00
        /*01d4*/ 	.word	0x000000ff
        /*01d8*/ 	.word	0x00000000
        /*01dc*/ 	.short	0x010a
        /*01de*/ 	.byte	0x04
	.zero		1


	//   ....[22]....
        /*01e0*/ 	.word	0x00002650
        /*01e4*/ 	.word	0x000000ff
        /*01e8*/ 	.word	0x00000000
        /*01ec*/ 	.short	0x0101
        /*01ee*/ 	.byte	0x04
	.zero		1


	//   ....[23]....
        /*01f0*/ 	.word	0x00002800
        /*01f4*/ 	.word	0x000000ff
        /*01f8*/ 	.word	0x00000000
        /*01fc*/ 	.short	0x0101
        /*01fe*/ 	.byte	0x04
	.zero		1


	//   ....[24]....
        /*0200*/ 	.word	0x0000d920
        /*0204*/ 	.word	0x0000000d
        /*0208*/ 	.word	0x00000040
        /*020c*/ 	.short	0x010a
        /*020e*/ 	.byte	0x3f
	.zero		1


	//   ....[25]....
        /*0210*/ 	.word	0x0000dd00
        /*0214*/ 	.word	0x00000003
        /*0218*/ 	.word	0x00000098
        /*021c*/ 	.short	0x0101
        /*021e*/ 	.byte	0x3f
	.zero		1


	//   ....[26]....
        /*0220*/ 	.word	0x0000e450
        /*0224*/ 	.word	0x00000007
        /*0228*/ 	.word	0x00000000
        /*022c*/ 	.short	0x010a
        /*022e*/ 	.byte	0x3f
	.zero		1


	//   ....[27]....
        /*0230*/ 	.word	0x0000e4d0
        /*0234*/ 	.word	0x00000009
        /*0238*/ 	.word	0x00000000
        /*023c*/ 	.short	0x010a
        /*023e*/ 	.byte	0x3f
	.zero		1


	//   ....[28]....
        /*0240*/ 	.word	0x0000e560
        /*0244*/ 	.word	0x00000006
        /*0248*/ 	.word	0x00000000
        /*024c*/ 	.short	0x010a
        /*024e*/ 	.byte	0x3f
	.zero		1


	//   ....[29]....
        /*0250*/ 	.word	0x0000e5f0
        /*0254*/ 	.word	0x00000009
        /*0258*/ 	.word	0x00000000
        /*025c*/ 	.short	0x010a
        /*025e*/ 	.byte	0x3f
	.zero		1


	//   ....[30]....
        /*0260*/ 	.word	0x0000e680
        /*0264*/ 	.word	0x00000006
        /*0268*/ 	.word	0x00000000
        /*026c*/ 	.short	0x010a
        /*026e*/ 	.byte	0x3f
	.zero		1


	//   ....[31]....
        /*0270*/ 	.word	0x0000e710
        /*0274*/ 	.word	0x00000009
        /*0278*/ 	.word	0x00000000
        /*027c*/ 	.short	0x010a
        /*027e*/ 	.byte	0x3f
	.zero		1


	//   ....[32]....
        /*0280*/ 	.word	0x0000e7a0
        /*0284*/ 	.word	0x00000006
        /*0288*/ 	.word	0x00000000
        /*028c*/ 	.short	0x010a
        /*028e*/ 	.byte	0x3f
	.zero		1


	//   ....[33]....
        /*0290*/ 	.word	0x0000e830
        /*0294*/ 	.word	0x00000003
        /*0298*/ 	.word	0x00000000
        /*029c*/ 	.short	0x010a
        /*029e*/ 	.byte	0x3f
	.zero		1


	//   ....[34]....
        /*02a0*/ 	.word	0x0000e890
        /*02a4*/ 	.word	0x00000003
        /*02a8*/ 	.word	0x00000000
        /*02ac*/ 	.short	0x010a
        /*02ae*/ 	.byte	0x3f
	.zero		1


	//   ....[35]....
        /*02b0*/ 	.word	0x0000e8f0
        /*02b4*/ 	.word	0x00000005
        /*02b8*/ 	.word	0x00000000
        /*02bc*/ 	.short	0x010a
        /*02be*/ 	.byte	0x3f
	.zero		1


	//   ....[36]....
        /*02c0*/ 	.word	0x0000e9c0
        /*02c4*/ 	.word	0x0000000d
        /*02c8*/ 	.word	0x00000040
        /*02cc*/ 	.short	0x010a
        /*02ce*/ 	.byte	0x3f
	.zero		1


	//   ....[37]....
        /*02d0*/ 	.word	0x0000ea90
        /*02d4*/ 	.word	0x00000007
        /*02d8*/ 	.word	0x00000000
        /*02dc*/ 	.short	0x010a
        /*02de*/ 	.byte	0x3f
	.zero		1


	//   ....[38]....
        /*02e0*/ 	.word	0x0000eae0
        /*02e4*/ 	.word	0x00000009
        /*02e8*/ 	.word	0x00000000
        /*02ec*/ 	.short	0x010a
        /*02ee*/ 	.byte	0x3f
	.zero		1


	//   ....[39]....
        /*02f0*/ 	.word	0x0000eb30
        /*02f4*/ 	.word	0x00000006
        /*02f8*/ 	.word	0x00000000
        /*02fc*/ 	.short	0x010a
        /*02fe*/ 	.byte	0x3f
	.zero		1


	//   ....[40]....
        /*0300*/ 	.word	0x0000eb80
        /*0304*/ 	.word	0x00000009
        /*0308*/ 	.word	0x00000000
        /*030c*/ 	.short	0x010a
        /*030e*/ 	.byte	0x3f
	.zero		1


	//   ....[41]....
        /*0310*/ 	.word	0x0000ebd0
        /*0314*/ 	.word	0x00000006
        /*0318*/ 	.word	0x00000000
        /*031c*/ 	.short	0x010a
        /*031e*/ 	.byte	0x3f
	.zero		1


	//   ....[42]....
        /*0320*/ 	.word	0x0000ec20
        /*0324*/ 	.word	0x00000009
        /*0328*/ 	.word	0x00000000
        /*032c*/ 	.short	0x010a
        /*032e*/ 	.byte	0x3f
	.zero		1


	//   ....[43]....
        /*0330*/ 	.word	0x0000ec70
        /*0334*/ 	.word	0x00000006
        /*0338*/ 	.word	0x00000000
        /*033c*/ 	.short	0x010a
        /*033e*/ 	.byte	0x3f
	.zero		1


	//----- nvinfo : EIATTR_NUM_MBARRIERS
	.align		4
.L_35:
        /*0340*/ 	.byte	0x03, 0x38
        /*0342*/ 	.short	0x0012


	//----- nvinfo : EIATTR_EXIT_INSTR_OFFSETS
	.align		4
        /*0344*/ 	.byte	0x04, 0x1c
        /*0346*/ 	.short	(.L_37 - .L_36)


	//   ....[0]....
.L_36:
        /*0348*/ 	.word	0x00000790


	//   ....[1]....
        /*034c*/ 	.word	0x00001100


	//   ....[2]....
        /*0350*/ 	.word	0x0000ced0


	//   ....[3]....
        /*0354*/ 	.word	0x0000d5c0


	//   ....[4]....
        /*0358*/ 	.word	0x0000e880


	//----- nvinfo : EIATTR_MAX_THREADS
	.align		4
.L_37:
        /*035c*/ 	.byte	0x04, 0x05
        /*035e*/ 	.short	(.L_39 - .L_38)
.L_38:
        /*0360*/ 	.word	0x00000180
        /*0364*/ 	.word	0x00000001
        /*0368*/ 	.word	0x00000001


	//----- nvinfo : EIATTR_CRS_STACK_SIZE
	.align		4
.L_39:
        /*036c*/ 	.byte	0x04, 0x1e
        /*036e*/ 	.short	(.L_41 - .L_40)
.L_40:
        /*0370*/ 	.word	0x00000000


	//----- nvinfo : EIATTR_CBANK_PARAM_SIZE
	.align		4
.L_41:
        /*0374*/ 	.byte	0x03, 0x19
        /*0376*/ 	.short	0x0470


	//----- nvinfo : EIATTR_PARAM_CBANK
	.align		4
        /*0378*/ 	.byte	0x04, 0x0a
        /*037a*/ 	.short	(.L_43 - .L_42)
	.align		4
.L_42:
        /*037c*/ 	.word	index@(.nv.constant0._ZN7cutlass13device_kernelINS_4gemm6kernel13GemmUniversalIN4cute5tupleIJiiiiEEENS1_10collective13CollectiveMmaINS1_34MainloopSm90TmaGmmaWarpSpecializedILi8ENS5_IJNS4_1CILi1EEESB_SB_EEENS1_35KernelTmaWarpSpecializedCooperativeEEENS5_IJNSA_ILi256EEENSA_ILi160EEENSA_ILi32EEEEEENS_6half_tENS5_IJlSB_lEEESJ_SK_NS4_8TiledMMAINS4_8MMA_AtomIJNS4_4SM904GMMA25MMA_64x32x16_F32F16F16_SSILNSO_5MajorE0ELSQ_0ELNSO_7ScaleInE1ELSR_1EEEEEENS4_6LayoutINS5_IJNSA_ILi2EEESB_SB_EEENS5_IJSB_NSA_ILi0EEESX_EEEEENS5_IJNS4_10UnderscoreES10_S10_EEEEENS4_13SM90_TMA_LOADENS4_14ComposedLayoutINS4_7SwizzleILi2ELi4ELi3EEENS4_18smem_ptr_flag_bitsILi16EEENSU_INS5_IJNSA_ILi8EEESH_EEENS5_IJSH_SB_EEEEEEEvNS4_8identityES13_S1D_vS1E_EENS_8epilogue10collective6detail29Sm90TmaWarpSpecializedAdapterINS1H_15DefaultEpilogueISJ_SK_SK_NS1G_6thread17LinearCombinationISJ_Li1EffLNS1L_9ScaleType4KindE0ELNS_15FloatRoundStyleE2ESJ_EENS1_15EpilogueDefaultEEEEEvvEEEEvNT_6ParamsE)
        /*0380*/ 	.short	0x0210
        /*0382*/ 	.short	0x0470


	//----- nvinfo : EIATTR_SW_WAR
	.align		4
.L_43:
        /*0384*/ 	.byte	0x04, 0x36
        /*0386*/ 	.short	(.L_45 - .L_44)
.L_44:
        /*0388*/ 	.word	0x00000008
.L_45:


//--------------------- .nv.callgraph             --------------------------
	.section	.nv.callgraph,"",@"SHT_CUDA_CALLGRAPH"
	.align	4
	.sectionentsize	8
	.align		4
        /*0000*/ 	.word	0x00000000
	.align		4
        /*0004*/ 	.word	0xffffffff
	.align		4
        /*0008*/ 	.word	index@(_ZN7cutlass13device_kernelINS_4gemm6kernel13GemmUniversalIN4cute5tupleIJiiiiEEENS1_10collective13CollectiveMmaINS1_34MainloopSm90TmaGmmaWarpSpecializedILi8ENS5_IJNS4_1CILi1EEESB_SB_EEENS1_35KernelTmaWarpSpecializedCooperativeEEENS5_IJNSA_ILi256EEENSA_ILi160EEENSA_ILi32EEEEEENS_6half_tENS5_IJlSB_lEEESJ_SK_NS4_8TiledMMAINS4_8MMA_AtomIJNS4_4SM904GMMA25MMA_64x32x16_F32F16F16_SSILNSO_5MajorE0ELSQ_0ELNSO_7ScaleInE1ELSR_1EEEEEENS4_6LayoutINS5_IJNSA_ILi2EEESB_SB_EEENS5_IJSB_NSA_ILi0EEESX_EEEEENS5_IJNS4_10UnderscoreES10_S10_EEEEENS4_13SM90_TMA_LOADENS4_14ComposedLayoutINS4_7SwizzleILi2ELi4ELi3EEENS4_18smem_ptr_flag_bitsILi16EEENSU_INS5_IJNSA_ILi8EEESH_EEENS5_IJSH_SB_EEEEEEEvNS4_8identityES13_S1D_vS1E_EENS_8epilogue10collective6detail29Sm90TmaWarpSpecializedAdapterINS1H_15DefaultEpilogueISJ_SK_SK_NS1G_6thread17LinearCombinationISJ_Li1EffLNS1L_9ScaleType4KindE0ELNS_15FloatRoundStyleE2ESJ_EENS1_15EpilogueDefaultEEEEEvvEEEEvNT_6ParamsE)
	.align		4
        /*000c*/ 	.word	index@(__assertfail)
	.align		4
        /*0010*/ 	.word	0x00000000
	.align		4
        /*0014*/ 	.word	0xfffffffe
	.align		4
        /*0018*/ 	.word	0x00000000
	.align		4
        /*001c*/ 	.word	0xfffffffd
	.align		4
        /*0020*/ 	.word	0x00000000
	.align		4
        /*0024*/ 	.word	0xfffffffc


//--------------------- .nv.constant4             --------------------------
	.section	.nv.constant4,"a",@progbits
	.align	8
	.align		8
.nv.constant4:
        /*0000*/ 	.dword	__assertfail
	.align		8
        /*0008*/ 	.dword	__unnamed_1
	.align		8
        /*0010*/ 	.dword	_ZN40_INTERNAL_aeeb9d52_4_k_cu_7b6d9566_143204cuda3std3__45__cpo5beginE
	.align		8
        /*0018*/ 	.dword	_ZN40_INTERNAL_aeeb9d52_4_k_cu_7b6d9566_143204cuda3std3__45__cpo3endE
	.align		8
        /*0020*/ 	.dword	_ZN40_INTERNAL_aeeb9d52_4_k_cu_7b6d9566_143204cuda3std3__45__cpo6cbeginE
	.align		8
        /*0028*/ 	.dword	_ZN40_INTERNAL_aeeb9d52_4_k_cu_7b6d9566_143204cuda3std3__45__cpo4cendE
	.align		8
        /*0030*/ 	.dword	_ZN40_INTERNAL_aeeb9d52_4_k_cu_7b6d9566_143204cuda3std3__442_GLOBAL__N__aeeb9d52_4_k_cu_7b6d9566_143206ignoreE
	.align		8
        /*0038*/ 	.dword	_ZN40_INTERNAL_aeeb9d52_4_k_cu_7b6d9566_143204cuda3std3__419piecewise_constructE
	.align		8
        /*0040*/ 	.dword	_ZN40_INTERNAL_aeeb9d52_4_k_cu_7b6d9566_143204cuda3std3__48in_placeE
	.align		8
        /*0048*/ 	.dword	_ZN40_INTERNAL_aeeb9d52_4_k_cu_7b6d9566_143204cuda3std6ranges3__45__cpo4swapE
	.align		8
        /*0050*/ 	.dword	_ZN40_INTERNAL_aeeb9d52_4_k_cu_7b6d9566_143204cuda3std6ranges3__45__cpo9iter_moveE
	.align		8
        /*0058*/ 	.dword	_ZN40_INTERNAL_aeeb9d52_4_k_cu_7b6d9566_143204cute7productE
	.align		8
        /*0060*/ 	.dword	_ZN40_INTERNAL_aeeb9d52_4_k_cu_7b6d9566_143204cute1_E
	.align		8
        /*0068*/ 	.dword	$str$22
	.align		8
        /*0070*/ 	.dword	$str$23


//--------------------- .text._ZN7cutlass13device_kernelINS_4gemm6kernel13GemmUniversalIN4cute5tupleIJiiiiEEENS1_10collective13CollectiveMmaINS1_34MainloopSm90TmaGmmaWarpSpecializedILi8ENS5_IJNS4_1CILi1EEESB_SB_EEENS1_35KernelTmaWarpSpecializedCooperativeEEENS5_IJNSA_ILi256EEENSA_ILi160EEENSA_ILi32EEEEEENS_6half_tENS5_IJlSB_lEEESJ_SK_NS4_8TiledMMAINS4_8MMA_AtomIJNS4_4SM904GMMA25MMA_64x32x16_F32F16F16_SSILNSO_5MajorE0ELSQ_0ELNSO_7ScaleInE1ELSR_1EEEEEENS4_6LayoutINS5_IJNSA_ILi2EEESB_SB_EEENS5_IJSB_NSA_ILi0EEESX_EEEEENS5_IJNS4_10UnderscoreES10_S10_EEEEENS4_13SM90_TMA_LOADENS4_14ComposedLayoutINS4_7SwizzleILi2ELi4ELi3EEENS4_18smem_ptr_flag_bitsILi16EEENSU_INS5_IJNSA_ILi8EEESH_EEENS5_IJSH_SB_EEEEEEEvNS4_8identityES13_S1D_vS1E_EENS_8epilogue10collective6detail29Sm90TmaWarpSpecializedAdapterINS1H_15DefaultEpilogueISJ_SK_SK_NS1G_6thread17LinearCombinationISJ_Li1EffLNS1L_9ScaleType4KindE0ELNS_15FloatRoundStyleE2ESJ_EENS1_15EpilogueDefaultEEEEEvvEEEEvNT_6ParamsE --------------------------
	.section	.text._ZN7cutlass13device_kernelINS_4gemm6kernel13GemmUniversalIN4cute5tupleIJiiiiEEENS1_10collective13CollectiveMmaINS1_34MainloopSm90TmaGmmaWarpSpecializedILi8ENS5_IJNS4_1CILi1EEESB_SB_EEENS1_35KernelTmaWarpSpecializedCooperativeEEENS5_IJNSA_ILi256EEENSA_ILi160EEENSA_ILi32EEEEEENS_6half_tENS5_IJlSB_lEEESJ_SK_NS4_8TiledMMAINS4_8MMA_AtomIJNS4_4SM904GMMA25MMA_64x32x16_F32F16F16_SSILNSO_5MajorE0ELSQ_0ELNSO_7ScaleInE1ELSR_1EEEEEENS4_6LayoutINS5_IJNSA_ILi2EEESB_SB_EEENS5_IJSB_NSA_ILi0EEESX_EEEEENS5_IJNS4_10UnderscoreES10_S10_EEEEENS4_13SM90_TMA_LOADENS4_14ComposedLayoutINS4_7SwizzleILi2ELi4ELi3EEENS4_18smem_ptr_flag_bitsILi16EEENSU_INS5_IJNSA_ILi8EEESH_EEENS5_IJSH_SB_EEEEEEEvNS4_8identityES13_S1D_vS1E_EENS_8epilogue10collective6detail29Sm90TmaWarpSpecializedAdapterINS1H_15DefaultEpilogueISJ_SK_SK_NS1G_6thread17LinearCombinationISJ_Li1EffLNS1L_9ScaleType4KindE0ELNS_15FloatRoundStyleE2ESJ_EENS1_15EpilogueDefaultEEEEEvvEEEEvNT_6ParamsE,"ax",@progbits
	.align	128
.text._ZN7cutlass13device_kernelINS_4gemm6kernel13GemmUniversalIN4cute5tupleIJiiiiEEENS1_10collective13CollectiveMmaINS1_34MainloopSm90TmaGmmaWarpSpecializedILi8ENS5_IJNS4_1CILi1EEESB_SB_EEENS1_35KernelTmaWarpSpecializedCooperativeEEENS5_IJNSA_ILi256EEENSA_ILi160EEENSA_ILi32EEEEEENS_6half_tENS5_IJlSB_lEEESJ_SK_NS4_8TiledMMAINS4_8MMA_AtomIJNS4_4SM904GMMA25MMA_64x32x16_F32F16F16_SSILNSO_5MajorE0ELSQ_0ELNSO_7ScaleInE1ELSR_1EEEEEENS4_6LayoutINS5_IJNSA_ILi2EEESB_SB_EEENS5_IJSB_NSA_ILi0EEESX_EEEEENS5_IJNS4_10UnderscoreES10_S10_EEEEENS4_13SM90_TMA_LOADENS4_14ComposedLayoutINS4_7SwizzleILi2ELi4ELi3EEENS4_18smem_ptr_flag_bitsILi16EEENSU_INS5_IJNSA_ILi8EEESH_EEENS5_IJSH_SB_EEEEEEEvNS4_8identityES13_S1D_vS1E_EENS_8epilogue10collective6detail29Sm90TmaWarpSpecializedAdapterINS1H_15DefaultEpilogueISJ_SK_SK_NS1G_6thread17LinearCombinationISJ_Li1EffLNS1L_9ScaleType4KindE0ELNS_15FloatRoundStyleE2ESJ_EENS1_15EpilogueDefaultEEEEEvvEEEEvNT_6ParamsE:
        .type           _ZN7cutlass13device_kernelINS_4gemm6kernel13GemmUniversalIN4cute5tupleIJiiiiEEENS1_10collective13CollectiveMmaINS1_34MainloopSm90TmaGmmaWarpSpecializedILi8ENS5_IJNS4_1CILi1EEESB_SB_EEENS1_35KernelTmaWarpSpecializedCooperativeEEENS5_IJNSA_ILi256EEENSA_ILi160EEENSA_ILi32EEEEEENS_6half_tENS5_IJlSB_lEEESJ_SK_NS4_8TiledMMAINS4_8MMA_AtomIJNS4_4SM904GMMA25MMA_64x32x16_F32F16F16_SSILNSO_5MajorE0ELSQ_0ELNSO_7ScaleInE1ELSR_1EEEEEENS4_6LayoutINS5_IJNSA_ILi2EEESB_SB_EEENS5_IJSB_NSA_ILi0EEESX_EEEEENS5_IJNS4_10UnderscoreES10_S10_EEEEENS4_13SM90_TMA_LOADENS4_14ComposedLayoutINS4_7SwizzleILi2ELi4ELi3EEENS4_18smem_ptr_flag_bitsILi16EEENSU_INS5_IJNSA_ILi8EEESH_EEENS5_IJSH_SB_EEEEEEEvNS4_8identityES13_S1D_vS1E_EENS_8epilogue10collective6detail29Sm90TmaWarpSpecializedAdapterINS1H_15DefaultEpilogueISJ_SK_SK_NS1G_6thread17LinearCombinationISJ_Li1EffLNS1L_9ScaleType4KindE0ELNS_15FloatRoundStyleE2ESJ_EENS1_15EpilogueDefaultEEEEEvvEEEEvNT_6ParamsE,@function
        .size           _ZN7cutlass13device_kernelINS_4gemm6kernel13GemmUniversalIN4cute5tupleIJiiiiEEENS1_10collective13CollectiveMmaINS1_34MainloopSm90TmaGmmaWarpSpecializedILi8ENS5_IJNS4_1CILi1EEESB_SB_EEENS1_35KernelTmaWarpSpecializedCooperativeEEENS5_IJNSA_ILi256EEENSA_ILi160EEENSA_ILi32EEEEEENS_6half_tENS5_IJlSB_lEEESJ_SK_NS4_8TiledMMAINS4_8MMA_AtomIJNS4_4SM904GMMA25MMA_64x32x16_F32F16F16_SSILNSO_5MajorE0ELSQ_0ELNSO_7ScaleInE1ELSR_1EEEEEENS4_6LayoutINS5_IJNSA_ILi2EEESB_SB_EEENS5_IJSB_NSA_ILi0EEESX_EEEEENS5_IJNS4_10UnderscoreES10_S10_EEEEENS4_13SM90_TMA_LOADENS4_14ComposedLayoutINS4_7SwizzleILi2ELi4ELi3EEENS4_18smem_ptr_flag_bitsILi16EEENSU_INS5_IJNSA_ILi8EEESH_EEENS5_IJSH_SB_EEEEEEEvNS4_8identityES13_S1D_vS1E_EENS_8epilogue10collective6detail29Sm90TmaWarpSpecializedAdapterINS1H_15DefaultEpilogueISJ_SK_SK_NS1G_6thread17LinearCombinationISJ_Li1EffLNS1L_9ScaleType4KindE0ELNS_15FloatRoundStyleE2ESJ_EENS1_15EpilogueDefaultEEEEEvvEEEEvNT_6ParamsE,(.L_x_393 - _ZN7cutlass13device_kernelINS_4gemm6kernel13GemmUniversalIN4cute5tupleIJiiiiEEENS1_10collective13CollectiveMmaINS1_34MainloopSm90TmaGmmaWarpSpecializedILi8ENS5_IJNS4_1CILi1EEESB_SB_EEENS1_35KernelTmaWarpSpecializedCooperativeEEENS5_IJNSA_ILi256EEENSA_ILi160EEENSA_ILi32EEEEEENS_6half_tENS5_IJlSB_lEEESJ_SK_NS4_8TiledMMAINS4_8MMA_AtomIJNS4_4SM904GMMA25MMA_64x32x16_F32F16F16_SSILNSO_5MajorE0ELSQ_0ELNSO_7ScaleInE1ELSR_1EEEEEENS4_6LayoutINS5_IJNSA_ILi2EEESB_SB_EEENS5_IJSB_NSA_ILi0EEESX_EEEEENS5_IJNS4_10UnderscoreES10_S10_EEEEENS4_13SM90_TMA_LOADENS4_14ComposedLayoutINS4_7SwizzleILi2ELi4ELi3EEENS4_18smem_ptr_flag_bitsILi16EEENSU_INS5_IJNSA_ILi8EEESH_EEENS5_IJSH_SB_EEEEEEEvNS4_8identityES13_S1D_vS1E_EENS_8epilogue10collective6detail29Sm90TmaWarpSpecializedAdapterINS1H_15DefaultEpilogueISJ_SK_SK_NS1G_6thread17LinearCombinationISJ_Li1EffLNS1L_9ScaleType4KindE0ELNS_15FloatRoundStyleE2ESJ_EENS1_15EpilogueDefaultEEEEEvvEEEEvNT_6ParamsE)
        .other          _ZN7cutlass13device_kernelINS_4gemm6kernel13GemmUniversalIN4cute5tupleIJiiiiEEENS1_10collective13CollectiveMmaINS1_34MainloopSm90TmaGmmaWarpSpecializedILi8ENS5_IJNS4_1CILi1EEESB_SB_EEENS1_35KernelTmaWarpSpecializedCooperativeEEENS5_IJNSA_ILi256EEENSA_ILi160EEENSA_ILi32EEEEEENS_6half_tENS5_IJlSB_lEEESJ_SK_NS4_8TiledMMAINS4_8MMA_AtomIJNS4_4SM904GMMA25MMA_64x32x16_F32F16F16_SSILNSO_5MajorE0ELSQ_0ELNSO_7ScaleInE1ELSR_1EEEEEENS4_6LayoutINS5_IJNSA_ILi2EEESB_SB_EEENS5_IJSB_NSA_ILi0EEESX_EEEEENS5_IJNS4_10UnderscoreES10_S10_EEEEENS4_13SM90_TMA_LOADENS4_14ComposedLayoutINS4_7SwizzleILi2ELi4ELi3EEENS4_18smem_ptr_flag_bitsILi16EEENSU_INS5_IJNSA_ILi8EEESH_EEENS5_IJSH_SB_EEEEEEEvNS4_8identityES13_S1D_vS1E_EENS_8epilogue10collective6detail29Sm90TmaWarpSpecializedAdapterINS1H_15DefaultEpilogueISJ_SK_SK_NS1G_6thread17LinearCombinationISJ_Li1EffLNS1L_9ScaleType4KindE0ELNS_15FloatRoundStyleE2ESJ_EENS1_15EpilogueDefaultEEEEEvvEEEEvNT_6ParamsE,@"STO_CUDA_ENTRY STV_DEFAULT"
_ZN7cutlass13device_kernelINS_4gemm6kernel13GemmUniversalIN4cute5tupleIJiiiiEEENS1_10collective13CollectiveMmaINS1_34MainloopSm90TmaGmmaWarpSpecializedILi8ENS5_IJNS4_1CILi1EEESB_SB_EEENS1_35KernelTmaWarpSpecializedCooperativeEEENS5_IJNSA_ILi256EEENSA_ILi160EEENSA_ILi32EEEEEENS_6half_tENS5_IJlSB_lEEESJ_SK_NS4_8TiledMMAINS4_8MMA_AtomIJNS4_4SM904GMMA25MMA_64x32x16_F32F16F16_SSILNSO_5MajorE0ELSQ_0ELNSO_7ScaleInE1ELSR_1EEEEEENS4_6LayoutINS5_IJNSA_ILi2EEESB_SB_EEENS5_IJSB_NSA_ILi0EEESX_EEEEENS5_IJNS4_10UnderscoreES10_S10_EEEEENS4_13SM90_TMA_LOADENS4_14ComposedLayoutINS4_7SwizzleILi2ELi4ELi3EEENS4_18smem_ptr_flag_bitsILi16EEENSU_INS5_IJNSA_ILi8EEESH_EEENS5_IJSH_SB_EEEEEEEvNS4_8identityES13_S1D_vS1E_EENS_8epilogue10collective6detail29Sm90TmaWarpSpecializedAdapterINS1H_15DefaultEpilogueISJ_SK_SK_NS1G_6thread17LinearCombinationISJ_Li1EffLNS1L_9ScaleType4KindE0ELNS_15FloatRoundStyleE2ESJ_EENS1_15EpilogueDefaultEEEEEvvEEEEvNT_6ParamsE:
[----:B------:R-:W0:Y:S01]  /*0000*/  LDC R1, c[0x0][0x28] ;  /* 0x00000a00ff017b82 */ /* 0x000e220000000800 */
[----:B------:R-:W1:Y:S01]  /*0010*/  S2R R2, SR_TID.X ;  /* 0x0000000000027919 */ /* 0x000e620000002100 */
[----:B------:R-:W-:Y:S01]  /*0020*/  ELECT P0, URZ, PT ;  /* 0x00000000003f782f */ /* 0x000fe20003800000 */
[----:B------:R-:W-:Y:S01]  /*0030*/  BSSY B0, `(.L_x_0) ;  /* 0x0000015000007945 */ /* 0x000fe20003800000 */
[--C-:B-1----:R-:W-:Y:S02]  /*0040*/  SHF.R.U32.HI R0, RZ, 0x5, R2.reuse ;  /* 0x00000005ff007819 */ /* 0x102fe40000011602 */
[----:B------:R-:W-:-:S03]  /*0050*/  SHF.R.U32.HI R18, RZ, 0x7, R2 ;  /* 0x00000007ff127819 */ /* 0x000fc60000011602 */
[----:B------:R-:W1:Y:S04]  /*0060*/  SHFL.IDX PT, R4, R0, RZ, 0x1f ;  /* 0x00001fff00047589 */ /* 0x000e6800000e0000 */
[----:B------:R-:W2:Y:S01]  /*0070*/  SHFL.IDX PT, R3, R18, RZ, 0x1f ;  /* 0x00001fff12037589 */ /* 0x000ea200000e0000 */
[----:B-1----:R-:W-:Y:S02]  /*0080*/  R2UR UR10, R4 ;  /* 0x00000000040a72ca */ /* 0x002fe400000e0000 */
[----:B--2---:R-:W-:-:S11]  /*0090*/  R2UR UR5, R3 ;  /* 0x00000000030572ca */ /* 0x004fd600000e0000 */
[----:B------:R-:W-:Y:S02]  /*00a0*/  USHF.R.S32.HI UR4, URZ, 0x1f, UR10 ;  /* 0x0000001f3f047899 */ /* 0x000fe4000801140a */
[----:B------:R-:W-:Y:S02]  /*00b0*/  ISETP.NE.OR P0, PT, RZ, UR10, !P0 ;  /* 0x0000000aff007c0c */ /* 0x000fe4000c705670 */
[----:B------:R-:W-:-:S04]  /*00c0*/  ULEA.HI UR4, UR4, UR10, URZ, 0x2 ;  /* 0x0000000a04047291 */ /* 0x000fc8000f8f103f */
[----:B------:R-:W-:-:S04]  /*00d0*/  ULOP3.LUT UR4, UR4, 0xfffffffc, URZ, 0xc0, !UPT ;  /* 0xfffffffc04047892 */ /* 0x000fc8000f8ec03f */
[----:B------:R-:W-:-:S03]  /*00e0*/  UIADD3 UR10, UR10, -UR4, URZ ;  /* 0x800000040a0a7290 */ /* 0x000fc6000fffe03f */
[----:B0-----:R-:W-:Y:S09]  /*00f0*/  @P0 BRA `(.L_x_1) ;  /* 0x0000000000200947 */ /* 0x001ff20003800000 */
[----:B------:R-:W-:Y:S02]  /*0100*/  ULDC.64 UR6, c[0x0][0x198] ;  /* 0x0000660000067ab9 */ /* 0x000fe40000000a00 */
[----:B------:R-:W-:Y:S02]  /*0110*/  UIADD3 UR8, UP0, UR6, 0xf0, URZ ;  /* 0x000000f006087890 */ /* 0x000fe4000ff1e03f */
[----:B------:R-:W-:Y:S02]  /*0120*/  UIADD3 UR6, UP1, UR6, 0x1f0, URZ ;  /* 0x000001f006067890 */ /* 0x000fe4000ff3e03f */
[----:B------:R-:W-:Y:S02]  /*0130*/  UIADD3.X UR9, URZ, UR7, URZ, UP0, !UPT ;  /* 0x000000073f097290 */ /* 0x000fe400087fe43f */
[----:B------:R-:W-:-:S07]  /*0140*/  UIADD3.X UR7, URZ, UR7, URZ, UP1, !UPT ;  /* 0x000000073f077290 */ /* 0x000fce0008ffe43f */
[----:B------:R0:W-:Y:S02]  /*0150*/  UTMACCTL.PF [UR8] ;  /* 0x00000000080079b9 */ /* 0x0001e40008040000 */
[----:B------:R0:W-:Y:S02]  /*0160*/  UTMACCTL.PF [UR6] ;  /* 0x00000000060079b9 */ /* 0x0001e40008040000 */
[----:B0-----:R-:W-:Y:S01]  /*0170*/  NOP ;  /* 0x0000000000007918 */ /* 0x001fe20000000000 */
.L_x_1:
[----:B------:R-:W-:Y:S05]  /*0180*/  BSYNC B0 ;  /* 0x0000000000007941 */ /* 0x000fea0003800000 */
.L_x_0:
[----:B------:R-:W0:Y:S01]  /*0190*/  SHFL.IDX PT, R3, R0, RZ, 0x1f ;  /* 0x00001fff00037589 */ /* 0x000e2200000e0000 */
[----:B------:R-:W-:Y:S01]  /*01a0*/  UISETP.NE.AND UP0, UPT, UR10, 0x3, UPT ;  /* 0x000000030a00788c */ /* 0x000fe2000bf05270 */
[----:B------:R-:W-:Y:S01]  /*01b0*/  ISETP.NE.AND P1, PT, RZ, UR5, PT ;  /* 0x00000005ff007c0c */ /* 0x000fe2000bf25270 */
[----:B------:R-:W-:Y:S02]  /*01c0*/  UIADD3 UR18, UR5, -0x1, URZ ;  /* 0xffffffff05127890 */ /* 0x000fe4000fffe03f */
[----:B------:R-:W-:Y:S02]  /*01d0*/  UISETP.EQ.OR UP0, UPT, UR10, URZ, !UP0 ;  /* 0x0000003f0a00728c */ /* 0x000fe4000c702670 */
[----:B------:R-:W-:Y:S02]  /*01e0*/  UISETP.GE.U32.AND UP1, UPT, UR18, 0x2, UPT ;  /* 0x000000021200788c */ /* 0x000fe4000bf26070 */
[----:B------:R-:W-:-:S04]  /*01f0*/  UISETP.EQ.AND UP0, UPT, UR5, URZ, UP0 ;  /* 0x0000003f0500728c */ /* 0x000fc80008702270 */
[----:B------:R-:W-:-:S04]  /*0200*/  USEL UR38, URZ, 0x1, !UP0 ;  /* 0x000000013f267887 */ /* 0x000fc8000c000000 */
[----:B------:R-:W-:Y:S01]  /*0210*/  USEL UR38, UR38, 0x2, UP1 ;  /* 0x0000000226267887 */ /* 0x000fe20008800000 */
[----:B0-----:R-:W-:-:S13]  /*0220*/  ISETP.NE.AND P0, PT, R3, RZ, PT ;  /* 0x000000ff0300720c */ /* 0x001fda0003f05270 */
[----:B------:R-:W-:Y:S05]  /*0230*/  @P0 BRA `(.L_x_2) ;  /* 0x0000000000840947 */ /* 0x000fea0003800000 */
[----:B------:R-:W-:Y:S01]  /*0240*/  ELECT P0, URZ, PT ;  /* 0x00000000003f782f */ /* 0x000fe20003800000 */
[----:B------:R-:W-:-:S12]  /*0250*/  BSSY B0, `(.L_x_2) ;  /* 0x000001f000007945 */ /* 0x000fd80003800000 */
[----:B------:R-:W-:Y:S05]  /*0260*/  @!P0 BRA `(.L_x_3) ;  /* 0x0000000000748947 */ /* 0x000fea0003800000 */
[----:B------:R-:W0:Y:S01]  /*0270*/  S2UR UR8, SR_CgaCtaId ;  /* 0x00000000000879c3 */ /* 0x000e220000008800 */
[----:B------:R-:W-:Y:S01]  /*0280*/  UMOV UR4, 0x400 ;  /* 0x0000040000047882 */ /* 0x000fe20000000000 */
[----:B------:R-:W-:Y:S01]  /*0290*/  UMOV UR5, 0x1 ;  /* 0x0000000100057882 */ /* 0x000fe20000000000 */
[----:B------:R-:W-:Y:S02]  /*02a0*/  UMOV UR6, 0x100 ;  /* 0x0000010000067882 */ /* 0x000fe40000000000 */
[----:B------:R-:W-:-:S04]  /*02b0*/  UIADD3 UR6, -UR6, 0x100000, URZ ;  /* 0x0010000006067890 */ /* 0x000fc8000fffe13f */
[----:B------:R-:W-:Y:S02]  /*02c0*/  USHF.L.U32 UR7, UR6, 0xb, URZ ;  /* 0x0000000b06077899 */ /* 0x000fe4000800063f */
[----:B------:R-:W-:Y:S02]  /*02d0*/  USHF.L.U32 UR6, UR6, 0x1, URZ ;  /* 0x0000000106067899 */ /* 0x000fe4000800063f */
[----:B0-----:R-:W-:Y:S02]  /*02e0*/  ULEA UR8, UR8, UR4, 0x18 ;  /* 0x0000000408087291 */ /* 0x001fe4000f8ec03f */
[----:B------:R-:W-:-:S04]  /*02f0*/  UIADD3 UR4, -UR5, 0x100000, URZ ;  /* 0x0010000005047890 */ /* 0x000fc8000fffe13f */
[----:B------:R-:W-:Y:S02]  /*0300*/  USHF.L.U32 UR5, UR4, 0xb, URZ ;  /* 0x0000000b04057899 */ /* 0x000fe4000800063f */
[----:B------:R-:W-:Y:S01]  /*0310*/  USHF.L.U32 UR4, UR4, 0x1, URZ ;  /* 0x0000000104047899 */ /* 0x000fe2000800063f */
[----:B------:R-:W0:Y:S11]  /*0320*/  FENCE.VIEW.ASYNC.S ;  /* 0x00000000000073c6 */ /* 0x000e360000000000 */
[----:B0-----:R0:W1:Y:S01]  /*0330*/  SYNCS.EXCH.64 URZ, [UR8], UR4 ;  /* 0x00000004083f75b2 */ /* 0x0010620008000100 */
[----:B------:R0:W2:Y:S01]  /*0340*/  SYNCS.EXCH.64 URZ, [UR8+0x40], UR6 ;  /* 0x00004006083f75b2 */ /* 0x0000a20008000100 */
[----:B------:R0:W3:Y:S01]  /*0350*/  SYNCS.EXCH.64 URZ, [UR8+0x8], UR4 ;  /* 0x00000804083f75b2 */ /* 0x0000e20008000100 */
[----:B------:R0:W4:Y:S01]  /*0360*/  SYNCS.EXCH.64 URZ, [UR8+0x48], UR6 ;  /* 0x00004806083f75b2 */ /* 0x0001220008000100 */
[----:B------:R0:W0:Y:S01]  /*0370*/  SYNCS.EXCH.64 URZ, [UR8+0x10], UR4 ;  /* 0x00001004083f75b2 */ /* 0x0000220008000100 */
        /* <DEDUP_REMOVED lines=11> */
[----:B------:R-:W-:Y:S01]  /*0430*/  NOP ;  /* 0x0000000000007918 */ /* 0x000fe20000000000 */
.L_x_3:
[----:B0-----:R-:W-:Y:S05]  /*0440*/  BSYNC B0 ;  /* 0x0000000000007941 */ /* 0x001fea0003800000 */
.L_x_2:
[----:B------:R-:W0:Y:S01]  /*0450*/  SHFL.IDX PT, R0, R0, RZ, 0x1f ;  /* 0x00001fff00007589 */ /* 0x000e2200000e0000 */
[----:B------:R-:W-:Y:S01]  /*0460*/  ELECT P0, URZ, PT ;  /* 0x00000000003f782f */ /* 0x000fe20003800000 */
[----:B------:R-:W5:Y:S01]  /*0470*/  S2UR UR17, SR_CTAID.Y ;  /* 0x00000000001179c3 */ /* 0x000f620000002600 */
[----:B------:R-:W-:Y:S01]  /*0480*/  ULDC UR5, c[0x0][0x65c] ;  /* 0x0001970000057ab9 */ /* 0x000fe20000000800 */
[----:B------:R-:W-:Y:S01]  /*0490*/  UMOV UR12, 0x20 ;  /* 0x00000020000c7882 */ /* 0x000fe20000000000 */
[----:B------:R-:W-:Y:S01]  /*04a0*/  UISETP.NE.AND UP2, UPT, UR5, 0x1, UPT ;  /* 0x000000010500788c */ /* 0x000fe2000bf45270 */
[----:B------:R-:W-:Y:S01]  /*04b0*/  NOP ;  /* 0x0000000000007918 */ /* 0x000fe20000000000 */
[----:B------:R-:W-:Y:S02]  /*04c0*/  NOP ;  /* 0x0000000000007918 */ /* 0x000fe40000000000 */
[----:B------:R-:W-:Y:S01]  /*04d0*/  UP2UR UR39, UPR, URZ, 0x4 ;  /* 0x000000043f277883 */ /* 0x000fe20008000000 */
[----:B------:R-:W1:Y:S01]  /*04e0*/  S2UR UR4, SR_CTAID.X ;  /* 0x00000000000479c3 */ /* 0x000e620000002500 */
[----:B------:R-:W-:-:S02]  /*04f0*/  PLOP3.LUT P2, PT, PT, PT, UP2, 0x80, 0x0 ;  /* 0x000000000000781c */ /* 0x000fc40003f4f028 */
[----:B------:R-:W-:Y:S02]  /*0500*/  PLOP3.LUT P3, PT, PT, PT, UP2, 0x80, 0x0 ;  /* 0x000000000000781c */ /* 0x000fe40003f6f028 */
[----:B------:R-:W-:Y:S01]  /*0510*/  PLOP3.LUT P4, PT, PT, PT, UP2, 0x80, 0x0 ;  /* 0x000000000000781c */ /* 0x000fe20003f8f028 */
[----:B------:R-:W-:Y:S01]  /*0520*/  @UP2 ULDC UR14, c[0x0][0x10] ;  /* 0x00000400000e2ab9 */ /* 0x000fe20000000800 */
[----:B------:R-:W-:Y:S01]  /*0530*/  @UP2 UMOV UR9, URZ ;  /* 0x0000003f00092c82 */ /* 0x000fe20008000000 */
[----:B------:R-:W-:Y:S01]  /*0540*/  @!UP2 ULDC UR11, c[0x0][0xc] ;  /* 0x00000300000baab9 */ /* 0x000fe20000000800 */
[----:B0-----:R-:W-:Y:S01]  /*0550*/  ISETP.NE.OR P0, PT, R0, RZ, !P0 ;  /* 0x000000ff0000720c */ /* 0x001fe20004705670 */
[----:B-----5:R-:W-:Y:S02]  /*0560*/  @UP2 UMOV UR7, UR17 ;  /* 0x0000001100072c82 */ /* 0x020fe40008000000 */
[----:B------:R-:W-:Y:S01]  /*0570*/  @UP2 UMOV UR8, UR7 ;  /* 0x0000000700082c82 */ /* 0x000fe20008000000 */
[----:B------:R-:W-:Y:S01]  /*0580*/  @!UP2 UMOV UR7, UR17 ;  /* 0x000000110007ac82 */ /* 0x000fe20008000000 */
[----:B-1----:R-:W-:-:S08]  /*0590*/  @UP2 UIMAD.WIDE.U32 UR14, UR4, UR14, UR8 ;  /* 0x0000000e040e22a5 */ /* 0x002fd0000f8e0008 */
[----:B------:R-:W-:Y:S01]  /*05a0*/  VOTEU.ALL UP0, P0 ;  /* 0x00000000003f7886 */ /* 0x000fe20000000000 */
[----:B------:R-:W-:Y:S01]  /*05b0*/  VOTEU.ALL UP1, P0 ;  /* 0x00000000003f7886 */ /* 0x000fe20000020000 */
[----:B------:R-:W-:-:S03]  /*05c0*/  IMAD.U32 R17, RZ, RZ, UR15 ;  /* 0x0000000fff117e24 */ /* 0x000fc6000f8e00ff */
[----:B------:R-:W0:Y:S01]  /*05d0*/  @!UP0 S2UR UR6, SR_CgaCtaId ;  /* 0x00000000000689c3 */ /* 0x000e220000008800 */
[----:B------:R-:W-:Y:S01]  /*05e0*/  @!UP0 UMOV UR5, 0x400 ;  /* 0x0000040000058882 */ /* 0x000fe20000000000 */
[----:B------:R-:W-:-:S04]  /*05f0*/  @!UP0 UIADD3 UR12, -UR12, 0x100000, URZ ;  /* 0x001000000c0c8890 */ /* 0x000fc8000fffe13f */
[----:B------:R-:W-:Y:S02]  /*0600*/  @!UP0 USHF.L.U32 UR13, UR12, 0xb, URZ ;  /* 0x0000000b0c0d8899 */ /* 0x000fe4000800063f */
[----:B------:R-:W-:Y:S01]  /*0610*/  @!UP0 USHF.L.U32 UR12, UR12, 0x1, URZ ;  /* 0x000000010c0c8899 */ /* 0x000fe2000800063f */
[----:B------:R-:W-:Y:S01]  /*0620*/  IMAD.U32 R16, RZ, RZ, UR14 ;  /* 0x0000000eff107e24 */ /* 0x000fe2000f8e00ff */
[----:B0-----:R-:W-:Y:S01]  /*0630*/  @!UP0 ULEA UR16, UR6, UR5, 0x18 ;  /* 0x0000000506108291 */ /* 0x001fe2000f8ec03f */
[----:B------:R-:W-:Y:S02]  /*0640*/  VOTEU.ALL UP0, P0 ;  /* 0x00000000003f7886 */ /* 0x000fe40000000000 */
[----:B------:R-:W-:Y:S01]  /*0650*/  UMOV UR5, URZ ;  /* 0x0000003f00057c82 */ /* 0x000fe20008000000 */
[----:B------:R-:W-:Y:S01]  /*0660*/  @UP2 UMOV UR6, URZ ;  /* 0x0000003f00062c82 */ /* 0x000fe20008000000 */
[----:B------:R-:W-:Y:S01]  /*0670*/  @!UP2 UIMAD.WIDE.U32 UR8, UR11, UR7, UR4 ;  /* 0x000000070b08a2a5 */ /* 0x000fe2000f8e0004 */
[----:B------:R-:W-:Y:S01]  /*0680*/  PLOP3.LUT P0, PT, PT, PT, UP2, 0x80, 0x0 ;  /* 0x000000000000781c */ /* 0x000fe20003f0f028 */
[----:B------:R-:W-:-:S04]  /*0690*/  @UP2 UIADD3 UR6, UR15, UR6, URZ ;  /* 0x000000060f062290 */ /* 0x000fc8000fffe03f */
[----:B------:R-:W-:Y:S01]  /*06a0*/  IMAD.U32 R4, RZ, RZ, UR8 ;  /* 0x00000008ff047e24 */ /* 0x000fe2000f8e00ff */
[----:B------:R-:W0:Y:S02]  /*06b0*/  FENCE.VIEW.ASYNC.S ;  /* 0x00000000000073c6 */ /* 0x000e240000000000 */
[----:B0-----:R0:W2:Y:S01]  /*06c0*/  @!UP0 SYNCS.EXCH.64 URZ, [UR16+0x90], UR12 ;  /* 0x0000900c103f85b2 */ /* 0x0010a20008000100 */
[----:B------:R-:W-:Y:S02]  /*06d0*/  IMAD.U32 R7, RZ, RZ, UR9 ;  /* 0x00000009ff077e24 */ /* 0x000fe4000f8e00ff */
[----:B------:R-:W-:Y:S02]  /*06e0*/  @P2 IMAD.U32 R17, RZ, RZ, UR6 ;  /* 0x00000006ff112e24 */ /* 0x000fe4000f8e00ff */
[----:B------:R-:W-:Y:S02]  /*06f0*/  IMAD.U32 R5, RZ, RZ, UR9 ;  /* 0x00000009ff057e24 */ /* 0x000fe4000f8e00ff */
[----:B------:R-:W-:-:S02]  /*0700*/  IMAD.U32 R6, RZ, RZ, UR8 ;  /* 0x00000008ff067e24 */ /* 0x000fc4000f8e00ff */
[----:B------:R-:W-:Y:S02]  /*0710*/  @!P3 IMAD.MOV.U32 R16, RZ, RZ, R4 ;  /* 0x000000ffff10b224 */ /* 0x000fe400078e0004 */
[----:B------:R-:W-:Y:S01]  /*0720*/  @!P4 IMAD.MOV.U32 R17, RZ, RZ, R7 ;  /* 0x000000ffff11c224 */ /* 0x000fe200078e0007 */
[----:B------:R0:W2:Y:S01]  /*0730*/  @!UP1 SYNCS.EXCH.64 URZ, [UR16+0x98], UR12 ;  /* 0x0000980c103f95b2 */ /* 0x0000a20008000100 */
[----:B------:R-:W-:Y:S01]  /*0740*/  NOP ;  /* 0x0000000000007918 */ /* 0x000fe20000000000 */
[----:B--234-:R-:W-:Y:S06]  /*0750*/  BAR.SYNC.DEFER_BLOCKING 0x0 ;  /* 0x0000000000007b1d */ /* 0x01cfec0000010000 */
[----:B------:R-:W-:Y:S05]  /*0760*/  @!P1 BRA `(.L_x_4) ;  /* 0x000000c400dc9947 */ /* 0x000fea0003800000 */
[----:B------:R-:W-:-:S06]  /*0770*/  UISETP.GT.U32.AND UP0, UPT, UR18, 0x1, UPT ;  /* 0x000000011200788c */ /* 0x000fcc000bf04070 */
[----:B------:R-:W-:-:S13]  /*0780*/  PLOP3.LUT P0, PT, PT, PT, UP0, 0x80, 0x0 ;  /* 0x000000000000781c */ /* 0x000fda0003f0f008 */
[----:B0-----:R-:W-:Y:S05]  /*0790*/  @P0 EXIT ;  /* 0x000000000000094d */ /* 0x001fea0003800000 */
[----:B------:R-:W-:Y:S01]  /*07a0*/  ULDC.64 UR8, c[0x0][0x650] ;  /* 0x0001940000087ab9 */ /* 0x000fe20000000a00 */
[----:B------:R-:W-:Y:S01]  /*07b0*/  UMOV UR45, 0xffffffff ;  /* 0xffffffff002d7882 */ /* 0x000fe20000000000 */
[----:B------:R-:W-:Y:S01]  /*07c0*/  ISETP.GE.U32.AND P0, PT, R16, UR8, PT ;  /* 0x0000000810007c0c */ /* 0x000fe2000bf06070 */
[----:B------:R-:W-:Y:S01]  /*07d0*/  UMOV UR40, 0xffffffff ;  /* 0xffffffff00287882 */ /* 0x000fe20000000000 */
[----:B------:R-:W-:Y:S01]  /*07e0*/  UMOV UR41, 0xffffffff ;  /* 0xffffffff00297882 */ /* 0x000fe20000000000 */
[----:B------:R-:W-:Y:S02]  /*07f0*/  PRMT R0, RZ, 0x7610, R0 ;  /* 0x00007610ff007816 */ /* 0x000fe40000000000 */
[----:B------:R-:W-:-:S13]  /*0800*/  ISETP.GE.U32.AND.EX P0, PT, R17, UR9, PT, P0 ;  /* 0x0000000911007c0c */ /* 0x000fda000bf06100 */
[----:B------:R-:W-:Y:S05]  /*0810*/  @P0 BRA `(.L_x_5) ;  /* 0x0000000400800947 */ /* 0x000fea0003800000 */
[----:B------:R-:W-:Y:S01]  /*0820*/  I2FP.F32.U32 R0, UR4 ;  /* 0x0000000400007c45 */ /* 0x000fe20008201000 */
[----:B------:R-:W-:Y:S01]  /*0830*/  ULDC.64 UR16, c[0x0][0x628] ;  /* 0x00018a0000107ab9 */ /* 0x000fe20000000a00 */
[----:B------:R-:W-:Y:S01]  /*0840*/  ULDC UR6, c[0x0][0x150] ;  /* 0x0000540000067ab9 */ /* 0x000fe20000000800 */
[----:B------:R-:W-:Y:S01]  /*0850*/  ISETP.NE.U32.AND P0, PT, RZ, UR16, PT ;  /* 0x00000010ff007c0c */ /* 0x000fe2000bf05070 */
[----:B------:R-:W-:Y:S01]  /*0860*/  ULDC UR15, c[0x0][0x630] ;  /* 0x00018c00000f7ab9 */ /* 0x000fe20000000800 */
[----:B------:R-:W-:Y:S01]  /*0870*/  FMUL R0, R0, UR6 ;  /* 0x0000000600007c20 */ /* 0x000fe20008400000 */
[----:B------:R-:W-:Y:S01]  /*0880*/  R2UR UR18, R16 ;  /* 0x00000000101272ca */ /* 0x000fe200000e0000 */
[----:B------:R-:W-:Y:S01]  /*0890*/  ULDC UR20, c[0x0][0x154] ;  /* 0x0000550000147ab9 */ /* 0x000fe20000000800 */
[----:B------:R-:W-:Y:S01]  /*08a0*/  ISETP.NE.AND.EX P0, PT, RZ, UR17, PT, P0 ;  /* 0x00000011ff007c0c */ /* 0x000fe2000bf05300 */
[----:B------:R0:W1:Y:S01]  /*08b0*/  F2I.U32.TRUNC.NTZ R3, R0 ;  /* 0x0000000000037305 */ /* 0x000062000020f000 */
[----:B------:R-:W-:-:S02]  /*08c0*/  R2UR UR19, R17 ;  /* 0x00000000111372ca */ /* 0x000fc400000e0000 */
[----:B------:R-:W-:Y:S02]  /*08d0*/  R2UR UR8, R16 ;  /* 0x00000000100872ca */ /* 0x000fe400000e0000 */
[----:B------:R-:W-:-:S07]  /*08e0*/  R2UR UR9, R17 ;  /* 0x00000000110972ca */ /* 0x000fce00000e0000 */
[----:B0-----:R-:W-:Y:S08]  /*08f0*/  @!P0 BRA `(.L_x_6) ;  /* 0x0000000000308947 */ /* 0x001ff00003800000 */
[----:B------:R-:W-:Y:S01]  /*0900*/  R2UR UR8, R16 ;  /* 0x00000000100872ca */ /* 0x000fe200000e0000 */
[----:B------:R-:W-:Y:S01]  /*0910*/  ULDC UR6, c[0x0][0x634] ;  /* 0x00018d0000067ab9 */ /* 0x000fe20000000800 */
[----:B------:R-:W-:-:S11]  /*0920*/  R2UR UR14, R17 ;  /* 0x00000000110e72ca */ /* 0x000fd600000e0000 */
[----:B------:R-:W-:-:S04]  /*0930*/  UIADD3 UR6, UP0, UR8, UR6, URZ ;  /* 0x0000000608067290 */ /* 0x000fc8000ff1e03f */
[----:B------:R-:W-:-:S04]  /*0940*/  UIADD3.X UR14, URZ, UR14, URZ, UP0, !UPT ;  /* 0x0000000e3f0e7290 */ /* 0x000fc800087fe43f */
[----:B------:R-:W-:-:S04]  /*0950*/  UIMAD.WIDE.U32 UR8, UR14, UR16, URZ ;  /* 0x000000100e0872a5 */ /* 0x000fc8000f8e003f */
[----:B------:R-:W-:Y:S02]  /*0960*/  UIMAD.WIDE.U32 UR10, UP0, UR6, UR17, UR8 ;  /* 0x00000011060a72a5 */ /* 0x000fe4000f800008 */
[----:B------:R-:W-:Y:S02]  /*0970*/  UIMAD.WIDE.U32 UR8, UR6, UR16, URZ ;  /* 0x00000010060872a5 */ /* 0x000fe4000f8e003f */
[----:B------:R-:W-:Y:S02]  /*0980*/  UIADD3.X UR13, URZ, URZ, URZ, UP0, !UPT ;  /* 0x0000003f3f0d7290 */ /* 0x000fe400087fe43f */
[----:B------:R-:W-:Y:S01]  /*0990*/  UIADD3 URZ, UP0, UR9, UR10, URZ ;  /* 0x0000000a093f7290 */ /* 0x000fe2000ff1e03f */
[----:B------:R-:W-:-:S03]  /*09a0*/  UMOV UR12, UR11 ;  /* 0x0000000b000c7c82 */ /* 0x000fc60008000000 */
[----:B------:R-:W-:-:S12]  /*09b0*/  UIMAD.WIDE.U32.X UR8, UR14, UR17, UR12, UP0 ;  /* 0x000000110e0872a5 */ /* 0x000fd800080e040c */
.L_x_6:
[----:B------:R-:W-:Y:S01]  /*09c0*/  USHF.R.U64 UR41, UR8, UR15, UR9 ;  /* 0x0000000f08297299 */ /* 0x000fe20008001209 */
[----:B------:R-:W-:Y:S01]  /*09d0*/  I2FP.F32.U32 R0, UR7 ;  /* 0x0000000700007c45 */ /* 0x000fe20008201000 */
[----:B------:R-:W-:Y:S01]  /*09e0*/  USHF.R.U32.HI UR5, URZ, UR15, UR9 ;  /* 0x0000000f3f057299 */ /* 0x000fe20008011609 */
[----:B-1----:R-:W-:Y:S01]  /*09f0*/  R2UR UR12, R3 ;  /* 0x00000000030c72ca */ /* 0x002fe200000e0000 */
[----:B------:R-:W-:Y:S02]  /*0a00*/  UIADD3 UR6, UP0, URZ, -UR41, URZ ;  /* 0x800000293f067290 */ /* 0x000fe4000ff1e03f */
[----:B------:R-:W-:Y:S01]  /*0a10*/  FMUL R0, R0, UR20 ;  /* 0x0000001400007c20 */ /* 0x000fe20008400000 */
[----:B------:R-:W-:Y:S01]  /*0a20*/  ULDC.64 UR8, c[0x0][0x620] ;  /* 0x0001880000087ab9 */ /* 0x000fe20000000a00 */
[----:B------:R-:W-:Y:S01]  /*0a30*/  UIADD3.X UR5, URZ, ~UR5, URZ, UP0, !UPT ;  /* 0x800000053f057290 */ /* 0x000fe200087fe43f */
[----:B------:R-:W-:Y:S01]  /*0a40*/  UMOV UR10, UR18 ;  /* 0x00000012000a7c82 */ /* 0x000fe20008000000 */
[----:B------:R-:W-:-:S02]  /*0a50*/  UMOV UR11, UR19 ;  /* 0x00000013000b7c82 */ /* 0x000fc40008000000 */
[----:B------:R-:W-:Y:S01]  /*0a60*/  UIMAD UR5, UR5, UR8, URZ ;  /* 0x00000008050572a4 */ /* 0x000fe2000f8e023f */
[----:B------:R-:W0:Y:S01]  /*0a70*/  F2I.U32.TRUNC.NTZ R0, R0 ;  /* 0x0000000000007305 */ /* 0x000e22000020f000 */
[----:B------:R-:W-:Y:S02]  /*0a80*/  UIMAD.WIDE.U32 UR10, UR6, UR8, UR10 ;  /* 0x00000008060a72a5 */ /* 0x000fe4000f8e000a */
[----:B------:R-:W-:Y:S01]  /*0a90*/  UIMAD UR6, UR6, UR9, UR5 ;  /* 0x00000009060672a4 */ /* 0x000fe2000f8e0205 */
[----:B------:R-:W-:Y:S01]  /*0aa0*/  ULDC UR21, c[0x0][0x658] ;  /* 0x0001960000157ab9 */ /* 0x000fe20000000800 */
[----:B------:R-:W-:Y:S02]  /*0ab0*/  UMOV UR19, 0xffffffff ;  /* 0xffffffff00137882 */ /* 0x000fe40000000000 */
[----:B------:R-:W-:Y:S01]  /*0ac0*/  UIADD3 UR6, UR11, UR6, URZ ;  /* 0x000000060b067290 */ /* 0x000fe2000fffe03f */
[----:B------:R-:W-:Y:S01]  /*0ad0*/  ULDC UR15, c[0x0][0x618] ;  /* 0x00018600000f7ab9 */ /* 0x000fe20000000800 */
[----:B------:R-:W-:Y:S01]  /*0ae0*/  ULDC.64 UR8, c[0x0][0x640] ;  /* 0x0001900000087ab9 */ /* 0x000fe20000000a00 */
[----:B------:R-:W-:Y:S01]  /*0af0*/  USHF.L.U32 UR11, UR19, UR21, URZ ;  /* 0x00000015130b7299 */ /* 0x000fe2000800063f */
[----:B------:R-:W-:Y:S01]  /*0b00*/  ISETP.NE.U32.AND P0, PT, RZ, UR8, PT ;  /* 0x00000008ff007c0c */ /* 0x000fe2000bf05070 */
[----:B------:R-:W-:-:S02]  /*0b10*/  USHF.R.U64 UR19, UR10, UR15, UR6 ;  /* 0x0000000f0a137299 */ /* 0x000fc40008001206 */
[----:B------:R-:W-:Y:S01]  /*0b20*/  USHF.R.U32.HI UR10, URZ, UR15, UR6 ;  /* 0x0000000f3f0a7299 */ /* 0x000fe20008011606 */
[----:B0-----:R-:W-:Y:S01]  /*0b30*/  R2UR UR14, R0 ;  /* 0x00000000000e72ca */ /* 0x001fe200000e0000 */
[----:B------:R-:W-:Y:S01]  /*0b40*/  ULDC UR17, c[0x0][0x608] ;  /* 0x0001820000117ab9 */ /* 0x000fe20000000800 */
[----:B------:R-:W-:Y:S01]  /*0b50*/  ISETP.NE.AND.EX P0, PT, RZ, UR9, PT, P0 ;  /* 0x00000009ff007c0c */ /* 0x000fe2000bf05300 */
[----:B------:R-:W-:Y:S02]  /*0b60*/  USHF.R.U64 UR23, UR19, UR17, UR10 ;  /* 0x0000001113177299 */ /* 0x000fe4000800120a */
[----:B------:R-:W-:Y:S01]  /*0b70*/  USHF.R.U32.HI UR10, URZ, UR17, UR10 ;  /* 0x000000113f0a7299 */ /* 0x000fe2000801160a */
[----:B------:R-:W-:Y:S01]  /*0b80*/  UMOV UR16, 0x1 ;  /* 0x0000000100107882 */ /* 0x000fe20000000000 */
[----:B------:R-:W-:Y:S02]  /*0b90*/  UIADD3 UR12, -UR12, URZ, URZ ;  /* 0x0000003f0c0c7290 */ /* 0x000fe4000fffe13f */
[----:B------:R-:W-:-:S02]  /*0ba0*/  USHF.R.U64 UR24, UR23, UR21, UR10 ;  /* 0x0000001517187299 */ /* 0x000fc4000800120a */
[----:B------:R-:W-:Y:S01]  /*0bb0*/  USHF.L.U32 UR6, UR16, UR21, URZ ;  /* 0x0000001510067299 */ /* 0x000fe2000800063f */
[----:B------:R-:W-:Y:S01]  /*0bc0*/  ULDC UR13, c[0x0][0x144] ;  /* 0x00005100000d7ab9 */ /* 0x000fe20000000800 */
[----:B------:R-:W-:Y:S01]  /*0bd0*/  ULDC UR5, c[0x0][0x600] ;  /* 0x0001800000057ab9 */ /* 0x000fe20000000800 */
[----:B------:R-:W-:Y:S02]  /*0be0*/  ULOP3.LUT UR16, URZ, UR11, URZ, 0x33, !UPT ;  /* 0x0000000b3f107292 */ /* 0x000fe4000f8e333f */
[----:B------:R-:W-:Y:S02]  /*0bf0*/  USHF.R.U32.HI UR11, URZ, UR21, UR10 ;  /* 0x000000153f0b7299 */ /* 0x000fe4000801160a */
[----:B------:R-:W-:Y:S02]  /*0c00*/  UIADD3 UR18, UR5, -0x1, URZ ;  /* 0xffffffff05127890 */ /* 0x000fe4000fffe03f */
[----:B------:R-:W-:Y:S02]  /*0c10*/  UIADD3 UR20, -UR14, URZ, URZ ;  /* 0x0000003f0e147290 */ /* 0x000fe4000fffe13f */
[----:B------:R-:W-:Y:S01]  /*0c20*/  UIMAD UR4, UR13, UR12, UR4 ;  /* 0x0000000c0d0472a4 */ /* 0x000fe2000f8e0204 */
[----:B------:R-:W-:Y:S01]  /*0c30*/  ULDC UR25, c[0x0][0x148] ;  /* 0x0000520000197ab9 */ /* 0x000fe20000000800 */
[----:B------:R-:W-:Y:S01]  /*0c40*/  ULDC UR21, c[0x0][0x648] ;  /* 0x0001920000157ab9 */ /* 0x000fe20000000800 */
[----:B------:R-:W-:Y:S01]  /*0c50*/  ULDC UR22, c[0x0][0x638] ;  /* 0x00018e0000167ab9 */ /* 0x000fe20000000800 */
[----:B------:R-:W-:Y:S01]  /*0c60*/  UMOV UR10, UR24 ;  /* 0x00000018000a7c82 */ /* 0x000fe20008000000 */
[----:B------:R-:W-:Y:S07]  /*0c70*/  @!P0 BRA `(.L_x_7) ;  /* 0x0000000000308947 */ /* 0x000fee0003800000 */
[----:B------:R-:W-:Y:S02]  /*0c80*/  ULDC UR14, c[0x0][0x64c] ;  /* 0x00019300000e7ab9 */ /* 0x000fe40000000800 */
        /* <DEDUP_REMOVED lines=8> */
[----:B------:R-:W-:-:S07]  /*0d10*/  UIMAD.WIDE.U32.X UR8, UR17, UR9, UR14, UP0 ;  /* 0x00000009110872a5 */ /* 0x000fce00080e040e */
[----:B------:R-:W-:Y:S01]  /*0d20*/  UMOV UR10, UR8 ;  /* 0x00000008000a7c82 */ /* 0x000fe20008000000 */
[----:B------:R-:W-:-:S05]  /*0d30*/  UMOV UR11, UR9 ;  /* 0x00000009000b7c82 */ /* 0x000fca0008000000 */
.L_x_7:
[----:B------:R-:W-:Y:S01]  /*0d40*/  UISETP.NE.AND UP0, UPT, UR39, URZ, UPT ;  /* 0x0000003f2700728c */ /* 0x000fe2000bf05270 */
[----:B------:R-:W-:Y:S01]  /*0d50*/  IMAD.MOV.U32 R0, RZ, RZ, 0x1 ;  /* 0x00000001ff007424 */ /* 0x000fe200078e00ff */
[----:B------:R-:W-:Y:S02]  /*0d60*/  USHF.R.U64 UR8, UR10, UR21, UR11 ;  /* 0x000000150a087299 */ /* 0x000fe4000800120b */
[----:B------:R-:W-:Y:S02]  /*0d70*/  ULOP3.LUT UR16, UR23, UR16, URZ, 0xc0, !UPT ;  /* 0x0000001017107292 */ /* 0x000fe4000f8ec03f */
[----:B------:R-:W-:Y:S02]  /*0d80*/  ULOP3.LUT UR18, UR19, UR18, URZ, 0xc0, !UPT ;  /* 0x0000001213127292 */ /* 0x000fe4000f8ec03f */
[----:B------:R-:W-:-:S03]  /*0d90*/  UIMAD UR16, UR6, UR8, UR16 ;  /* 0x00000008061072a4 */ /* 0x000fc6000f8e0210 */
[----:B------:R-:W-:Y:S02]  /*0da0*/  @UP0 UIMAD UR4, UR25, UR20, UR7 ;  /* 0x00000014190402a4 */ /* 0x000fe4000f8e0207 */
[----:B------:R-:W-:-:S04]  /*0db0*/  UIADD3 UR7, -UR8, URZ, URZ ;  /* 0x0000003f08077290 */ /* 0x000fc8000fffe13f */
[----:B------:R-:W-:-:S03]  /*0dc0*/  UIMAD UR6, UR7, UR22, UR24 ;  /* 0x00000016070672a4 */ /* 0x000fc6000f8e0218 */
[----:B------:R-:W-:Y:S01]  /*0dd0*/  ULDC UR7, c[0x0][0x610] ;  /* 0x0001840000077ab9 */ /* 0x000fe20000000800 */
[----:B------:R-:W-:Y:S02]  /*0de0*/  UIMAD UR6, UR6, UR5, UR18 ;  /* 0x00000005060672a4 */ /* 0x000fe4000f8e0212 */
[----:B------:R-:W-:-:S04]  /*0df0*/  UIMAD UR4, UR16, UR7, UR4 ;  /* 0x00000007100472a4 */ /* 0x000fc8000f8e0204 */
[----:B------:R-:W-:Y:S02]  /*0e00*/  USEL UR40, UR6, UR4, !UP0 ;  /* 0x0000000406287287 */ /* 0x000fe4000c000000 */
[----:B------:R-:W-:-:S12]  /*0e10*/  USEL UR45, UR4, UR6, !UP0 ;  /* 0x00000006042d7287 */ /* 0x000fd8000c000000 */
.L_x_5:
[----:B------:R-:W-:-:S08]  /*0e20*/  NOP ;  /* 0x0000000000007918 */ /* 0x000fd00000000000 */
[----:B------:R-:W0:Y:S02]  /*0e30*/  USETMAXREG.TRY_ALLOC.CTAPOOL UP0, 0xe8 ;  /* 0x000000e8000079c8 */ /* 0x000e240008000600 */
[----:B0-----:R-:W-:-:S13]  /*0e40*/  PLOP3.LUT P0, PT, PT, PT, UP0, 0x80, 0x0 ;  /* 0x000000000000781c */ /* 0x001fda0003f0f008 */
[----:B------:R-:W-:Y:S05]  /*0e50*/  @!P0 BRA `(.L_x_5) ;  /* 0xfffffffc00f08947 */ /* 0x000fea000383ffff */
[----:B------:R-:W-:Y:S01]  /*0e60*/  ULDC.64 UR4, c[0x0][0x598] ;  /* 0x0001660000047ab9 */ /* 0x000fe20000000a00 */
[----:B------:R-:W-:Y:S01]  /*0e70*/  ULDC.64 UR46, c[0x0][0x208] ;  /* 0x00008200002e7ab9 */ /* 0x000fe20000000a00 */
[----:B------:R-:W-:-:S04]  /*0e80*/  ISETP.NE.U32.AND P0, PT, RZ, UR4, PT ;  /* 0x00000004ff007c0c */ /* 0x000fc8000bf05070 */
[----:B------:R-:W-:-:S13]  /*0e90*/  ISETP.NE.AND.EX P0, PT, RZ, UR5, PT, P0 ;  /* 0x00000005ff007c0c */ /* 0x000fda000bf05300 */
[----:B------:R-:W-:Y:S05]  /*0ea0*/  @!P0 BRA `(.L_x_8) ;  /* 0x00000000001c8947 */ /* 0x000fea0003800000 */
[----:B------:R-:W0:Y:S02]  /*0eb0*/  LDC.64 R4, c[0x0][0x598] ;  /* 0x00016600ff047b82 */ /* 0x000e240000000a00 */
[----:B0-----:R-:W2:Y:S02]  /*0ec0*/  LDG.E.64 R4, desc[UR46][R4.64] ;  /* 0x0000002e04047981 */ /* 0x001ea4000c1e1b00 */
[----:B--2---:R-:W-:-:S04]  /*0ed0*/  ISETP.NE.U32.AND P0, PT, R4, RZ, PT ;  /* 0x000000ff0400720c */ /* 0x004fc80003f05070 */
[----:B------:R-:W-:-:S13]  /*0ee0*/  ISETP.NE.AND.EX P0, PT, R5, RZ, PT, P0 ;  /* 0x000000ff0500720c */ /* 0x000fda0003f05300 */
[----:B------:R-:W-:Y:S05]  /*0ef0*/  @!P0 BRA `(.L_x_8) ;  /* 0x0000000000088947 */ /* 0x000fea0003800000 */
[----:B------:R0:W5:Y:S01]  /*0f00*/  LD.E R19, desc[UR46][R4.64] ;  /* 0x0000002e04137980 */ /* 0x000162000c101900 */
[----:B------:R-:W-:Y:S05]  /*0f10*/  BRA `(.L_x_9) ;  /* 0x0000000000247947 */ /* 0x000fea0003800000 */
.L_x_8:
[----:B------:R-:W-:Y:S02]  /*0f20*/  ULDC.64 UR4, c[0x0][0x588] ;  /* 0x0001620000047ab9 */ /* 0x000fe40000000a00 */
[----:B------:R-:W-:-:S04]  /*0f30*/  ISETP.NE.U32.AND P0, PT, RZ, UR4, PT ;  /* 0x00000004ff007c0c */ /* 0x000fc8000bf05070 */
[----:B------:R-:W-:-:S13]  /*0f40*/  ISETP.NE.AND.EX P0, PT, RZ, UR5, PT, P0 ;  /* 0x00000005ff007c0c */ /* 0x000fda000bf05300 */
[----:B------:R-:W-:Y:S05]  /*0f50*/  @!P0 BRA `(.L_x_10) ;  /* 0x00000000000c8947 */ /* 0x000fea0003800000 */
[----:B------:R-:W0:Y:S02]  /*0f60*/  LDC.64 R4, c[0x0][0x588] ;  /* 0x00016200ff047b82 */ /* 0x000e240000000a00 */
[----:B0-----:R1:W5:Y:S01]  /*0f70*/  LDG.E R19, desc[UR46][R4.64] ;  /* 0x0000002e04137981 */ /* 0x001362000c1e1900 */
[----:B------:R-:W-:Y:S05]  /*0f80*/  BRA `(.L_x_9) ;  /* 0x0000000000087947 */ /* 0x000fea0003800000 */
.L_x_10:
[----:B------:R-:W-:Y:S02]  /*0f90*/  ULDC UR4, c[0x0][0x580] ;  /* 0x0001600000047ab9 */ /* 0x000fe40000000800 */
[----:B------:R-:W-:-:S07]  /*0fa0*/  IMAD.U32 R19, RZ, RZ, UR4 ;  /* 0x00000004ff137e24 */ /* 0x000fce000f8e00ff */
.L_x_9:
[----:B------:R-:W-:Y:S02]  /*0fb0*/  ULDC.64 UR4, c[0x0][0x5a0] ;  /* 0x0001680000047ab9 */ /* 0x000fe40000000a00 */
[----:B------:R-:W-:-:S04]  /*0fc0*/  ISETP.NE.U32.AND P0, PT, RZ, UR4, PT ;  /* 0x00000004ff007c0c */ /* 0x000fc8000bf05070 */
[----:B------:R-:W-:-:S13]  /*0fd0*/  ISETP.NE.AND.EX P0, PT, RZ, UR5, PT, P0 ;  /* 0x00000005ff007c0c */ /* 0x000fda000bf05300 */
[----:B------:R-:W-:Y:S05]  /*0fe0*/  @!P0 BRA `(.L_x_11) ;  /* 0x00000000001c8947 */ /* 0x000fea0003800000 */
[----:B01----:R-:W0:Y:S02]  /*0ff0*/  LDC.64 R4, c[0x0][0x5a0] ;  /* 0x00016800ff047b82 */ /* 0x003e240000000a00 */
[----:B0-----:R-:W2:Y:S02]  /*1000*/  LDG.E.64 R4, desc[UR46][R4.64] ;  /* 0x0000002e04047981 */ /* 0x001ea4000c1e1b00 */
[----:B--2---:R-:W-:-:S04]  /*1010*/  ISETP.NE.U32.AND P0, PT, R4, RZ, PT ;  /* 0x000000ff0400720c */ /* 0x004fc80003f05070 */
[----:B------:R-:W-:-:S13]  /*1020*/  ISETP.NE.AND.EX P0, PT, R5, RZ, PT, P0 ;  /* 0x000000ff0500720c */ /* 0x000fda0003f05300 */
[----:B------:R-:W-:Y:S05]  /*1030*/  @!P0 BRA `(.L_x_11) ;  /* 0x0000000000088947 */ /* 0x000fea0003800000 */
[----:B------:R0:W5:Y:S01]  /*1040*/  LD.E R22, desc[UR46][R4.64] ;  /* 0x0000002e04167980 */ /* 0x000162000c101900 */
[----:B------:R-:W-:Y:S05]  /*1050*/  BRA `(.L_x_12) ;  /* 0x0000000000247947 */ /* 0x000fea0003800000 */
.L_x_11:
[----:B------:R-:W-:Y:S02]  /*1060*/  ULDC.64 UR4, c[0x0][0x590] ;  /* 0x0001640000047ab9 */ /* 0x000fe40000000a00 */
[----:B------:R-:W-:-:S04]  /*1070*/  ISETP.NE.U32.AND P0, PT, RZ, UR4, PT ;  /* 0x00000004ff007c0c */ /* 0x000fc8000bf05070 */
[----:B------:R-:W-:-:S13]  /*1080*/  ISETP.NE.AND.EX P0, PT, RZ, UR5, PT, P0 ;  /* 0x00000005ff007c0c */ /* 0x000fda000bf05300 */
[----:B------:R-:W-:Y:S05]  /*1090*/  @!P0 BRA `(.L_x_13) ;  /* 0x00000000000c8947 */ /* 0x000fea0003800000 */
[----:B------:R-:W2:Y:S02]  /*10a0*/  LDC.64 R22, c[0x0][0x590] ;  /* 0x00016400ff167b82 */ /* 0x000ea40000000a00 */
[----:B--2---:R2:W5:Y:S01]  /*10b0*/  LDG.E R22, desc[UR46][R22.64] ;  /* 0x0000002e16167981 */ /* 0x004562000c1e1900 */
[----:B------:R-:W-:Y:S05]  /*10c0*/  BRA `(.L_x_12) ;  /* 0x0000000000087947 */ /* 0x000fea0003800000 */
.L_x_13:
[----:B------:R-:W-:Y:S02]  /*10d0*/  ULDC UR4, c[0x0][0x584] ;  /* 0x0001610000047ab9 */ /* 0x000fe40000000800 */
[----:B------:R-:W-:-:S07]  /*10e0*/  IMAD.U32 R22, RZ, RZ, UR4 ;  /* 0x00000004ff167e24 */ /* 0x000fce000f8e00ff */
.L_x_12:
[----:B------:R-:W-:-:S13]  /*10f0*/  LOP3.LUT P0, RZ, R0, 0xff, RZ, 0xc0, !PT ;  /* 0x000000ff00ff7812 */ /* 0x000fda000780c0ff */
[----:B------:R-:W-:Y:S05]  /*1100*/  @!P0 EXIT ;  /* 0x000000000000894d */ /* 0x000fea0003800000 */
[----:B------:R-:W-:Y:S01]  /*1110*/  ULDC UR4, c[0x0][0x28c] ;  /* 0x0000a30000047ab9 */ /* 0x000fe20000000800 */
[----:B------:R-:W-:Y:S02]  /*1120*/  ULOP3.LUT UR42, UR38, 0x1, URZ, 0xfc, !UPT ;  /* 0x00000001262a7892 */ /* 0x000fe4000f8efc3f */
[----:B------:R-:W-:Y:S01]  /*1130*/  UIADD3 UR4, UR4, 0x1f, URZ ;  /* 0x0000001f04047890 */ /* 0x000fe2000fffe03f */
[----:B------:R-:W-:Y:S01]  /*1140*/  UMOV UR36, URZ ;  /* 0x0000003f00247c82 */ /* 0x000fe20008000000 */
[----:B------:R-:W-:Y:S02]  /*1150*/  UMOV UR37, URZ ;  /* 0x0000003f00257c82 */ /* 0x000fe40008000000 */
[----:B------:R-:W-:-:S04]  /*1160*/  USHF.R.S32.HI UR5, URZ, 0x1f, UR4 ;  /* 0x0000001f3f057899 */ /* 0x000fc80008011404 */
[----:B------:R-:W-:-:S04]  /*1170*/  ULEA.HI UR5, UR5, UR4, URZ, 0x5 ;  /* 0x0000000405057291 */ /* 0x000fc8000f8f283f */
[----:B------:R-:W-:-:S12]  /*1180*/  USHF.R.S32.HI UR43, URZ, 0x5, UR5 ;  /* 0x000000053f2b7899 */ /* 0x000fd80008011405 */
.L_x_349:
[----:B------:R-:W-:Y:S01]  /*1190*/  LOP3.LUT R0, R2, 0x80, RZ, 0xc0, !PT ;  /* 0x0000008002007812 */ /* 0x000fe200078ec0ff */
[----:B---3--:R-:W3:Y:S01]  /*11a0*/  S2UR UR6, SR_CgaCtaId ;  /* 0x00000000000679c3 */ /* 0x008ee20000008800 */
[----:B------:R-:W-:Y:S02]  /*11b0*/  UMOV UR44, 0x400 ;  /* 0x00000400002c7882 */ /* 0x000fe40000000000 */
[----:B------:R-:W-:-:S06]  /*11c0*/  SHF.R.U32.HI R0, RZ, 0x7, R0 ;  /* 0x00000007ff007819 */ /* 0x000fcc0000011600 */
[----:B----4-:R-:W4:Y:S01]  /*11d0*/  SHFL.IDX PT, R0, R0, RZ, 0x1f ;  /* 0x00001fff00007589 */ /* 0x010f2200000e0000 */
[----:B---3--:R-:W-:Y:S01]  /*11e0*/  ULEA UR44, UR6, UR44, 0x18 ;  /* 0x0000002c062c7291 */ /* 0x008fe2000f8ec03f */
[----:B----4-:R-:W-:-:S13]  /*11f0*/  R2UR UR4, R0 ;  /* 0x00000000000472ca */ /* 0x010fda00000e0000 */
[----:B------:R-:W-:-:S04]  /*1200*/  ULEA.HI UR5, UR4, UR4, URZ, 0x1 ;  /* 0x0000000404057291 */ /* 0x000fc8000f8f083f */
[----:B------:R-:W-:-:S04]  /*1210*/  ULOP3.LUT UR5, UR5, 0xffffe, URZ, 0xc0, !UPT ;  /* 0x000ffffe05057892 */ /* 0x000fc8000f8ec03f */
[----:B------:R-:W-:-:S03]  /*1220*/  UIADD3 UR5, UR4, -UR5, URZ ;  /* 0x8000000504057290 */ /* 0x000fc6000fffe03f */
[----:B------:R-:W-:Y:S01]  /*1230*/  ULDC UR4, c[0x0][0x28c] ;  /* 0x0000a30000047ab9 */ /* 0x000fe20000000800 */
[----:B------:R-:W-:Y:S01]  /*1240*/  ULEA UR5, UR5, UR44, 0xc ;  /* 0x0000002c05057291 */ /* 0x000fe2000f8e603f */
[----:B------:R-:W-:-:S03]  /*1250*/  ISETP.LT.AND P0, PT, RZ, UR4, PT ;  /* 0x00000004ff007c0c */ /* 0x000fc6000bf01270 */
[----:B------:R-:W-:-:S04]  /*1260*/  UIADD3 UR5, UR5, 0x180, URZ ;  /* 0x0000018005057890 */ /* 0x000fc8000fffe03f */
[----:B------:R-:W-:-:S04]  /*1270*/  USHF.R.U32.HI UR5, URZ, 0x4, UR5 ;  /* 0x000000043f057899 */ /* 0x000fc80008011605 */
[----:B------:R-:W-:Y:S02]  /*1280*/  ULOP3.LUT UR48, UR5, 0x3fff, URZ, 0xc0, !UPT ;  /* 0x00003fff05307892 */ /* 0x000fe4000f8ec03f */
[----:B-1---5:R-:W-:Y:S10]  /*1290*/  @P0 BRA `(.L_x_14) ;  /* 0x0000000000400947 */ /* 0x022ff40003800000 */
[----:B------:R-:W-:Y:S01]  /*12a0*/  MOV R0, 0x0 ;  /* 0x0000000000007802 */ /* 0x000fe20000000f00 */
[----:B------:R-:W-:Y:S01]  /*12b0*/  ULDC.64 UR4, c[0x4][0x68] ;  /* 0x01001a0000047ab9 */ /* 0x000fe20000000a00 */
[----:B------:R-:W-:Y:S01]  /*12c0*/  ULDC.64 UR6, c[0x4][0x8] ;  /* 0x0100020000067ab9 */ /* 0x000fe20000000a00 */
[----:B01----:R-:W-:Y:S01]  /*12d0*/  IMAD.U32 R4, RZ, RZ, UR4 ;  /* 0x00000004ff047e24 */ /* 0x003fe2000f8e00ff */
[----:B------:R0:W1:Y:S01]  /*12e0*/  LDC.64 R14, c[0x4][R0] ;  /* 0x01000000000e7b82 */ /* 0x0000620000000a00 */
[----:B------:R-:W-:Y:S01]  /*12f0*/  IMAD.U32 R5, RZ, RZ, UR5 ;  /* 0x00000005ff057e24 */ /* 0x000fe2000f8e00ff */
[----:B------:R-:W-:Y:S01]  /*1300*/  ULDC.64 UR4, c[0x4][0x70] ;  /* 0x01001c0000047ab9 */ /* 0x000fe20000000a00 */
[----:B------:R-:W-:Y:S02]  /*1310*/  IMAD.U32 R10, RZ, RZ, UR6 ;  /* 0x00000006ff0a7e24 */ /* 0x000fe4000f8e00ff */
[----:B------:R-:W-:Y:S02]  /*1320*/  IMAD.U32 R6, RZ, RZ, UR4 ;  /* 0x00000004ff067e24 */ /* 0x000fe4000f8e00ff */
[----:B------:R-:W-:-:S02]  /*1330*/  IMAD.U32 R7, RZ, RZ, UR5 ;  /* 0x00000005ff077e24 */ /* 0x000fc4000f8e00ff */
[----:B------:R-:W-:Y:S02]  /*1340*/  IMAD.U32 R11, RZ, RZ, UR7 ;  /* 0x00000007ff0b7e24 */ /* 0x000fe4000f8e00ff */
[----:B------:R-:W-:Y:S02]  /*1350*/  IMAD.MOV.U32 R8, RZ, RZ, 0x1e1 ;  /* 0x000001e1ff087424 */ /* 0x000fe400078e00ff */
[----:B------:R-:W-:Y:S02]  /*1360*/  IMAD.MOV.U32 R12, RZ, RZ, 0x1 ;  /* 0x00000001ff0c7424 */ /* 0x000fe400078e00ff */
[----:B0-----:R-:W-:-:S07]  /*1370*/  IMAD.MOV.U32 R13, RZ, RZ, RZ ;  /* 0x000000ffff0d7224 */ /* 0x001fce00078e00ff */
[----:B------:R-:W-:-:S07]  /*1380*/  LEPC R20, `(.L_x_14) ;  /* 0x000000001014794e */ /* 0x000fce0000000000 */
[----:B-12--5:R-:W-:Y:S05]  /*1390*/  CALL.ABS.NOINC R14 ;  /* 0x000000000e007343 */ /* 0x026fea0003c00000 */
.L_x_14:
[----:B------:R-:W-:-:S05]  /*13a0*/  IMAD.U32 R0, RZ, RZ, UR42 ;  /* 0x0000002aff007e24 */ /* 0x000fca000f8e00ff */
[----:B------:R-:W-:-:S13]  /*13b0*/  ISETP.NE.AND P0, PT, R0, 0x3, PT ;  /* 0x000000030000780c */ /* 0x000fda0003f05270 */
[----:B------:R-:W-:Y:S05]  /*13c0*/  @!P0 BRA `(.L_x_15) ;  /* 0x0000000000048947 */ /* 0x000fea0003800000 */
[----:B------:R-:W-:Y:S01]  /*13d0*/  BPT.TRAP 0x1 ;  /* 0x000000040000795c */ /* 0x000fe20000300000 */
.L_x_15:
[----:B------:R-:W-:Y:S02]  /*13e0*/  IMAD.U32 R3, RZ, RZ, UR37 ;  /* 0x00000025ff037e24 */ /* 0x000fe4000f8e00ff */
[----:B------:R-:W-:-:S03]  /*13f0*/  IMAD.U32 R0, RZ, RZ, UR36 ;  /* 0x00000024ff007e24 */ /* 0x000fc6000f8e00ff */
[----:B------:R-:W-:Y:S02]  /*1400*/  LEA R3, R3, UR44, 0x3 ;  /* 0x0000002c03037c11 */ /* 0x000fe4000f8e18ff */
[----:B------:R-:W-:-:S04]  /*1410*/  SHF.L.U32 R0, R0, 0x1f, RZ ;  /* 0x0000001f00007819 */ /* 0x000fc800000006ff */
[----:B------:R3:W4:Y:S01]  /*1420*/  SYNCS.PHASECHK.TRANS64.TRYWAIT P1, [R3+URZ], R0 ;  /* 0x00000000030075a7 */ /* 0x000722000802017f */
[----:B------:R-:W-:Y:S05]  /*1430*/  @!P0 BRA `(.L_x_16) ;  /* 0x0000000000048947 */ /* 0x000fea0003800000 */
[----:B------:R-:W-:Y:S01]  /*1440*/  BPT.TRAP 0x1 ;  /* 0x000000040000795c */ /* 0x000fe20000300000 */
.L_x_16:
[----:B----4-:R-:W-:Y:S05]  /*1450*/  @P1 BRA `(.L_x_17) ;  /* 0x0000000000081947 */ /* 0x010fea0003800000 */
[----:B------:R-:W4:Y:S02]  /*1460*/  SYNCS.PHASECHK.TRANS64.TRYWAIT P1, [R3+URZ], R0 ;  /* 0x00000000030075a7 */ /* 0x000f24000802017f */
[----:B----4-:R-:W-:Y:S05]  /*1470*/  @!P1 BRA `(.L_x_18) ;  /* 0x000000d400049947 */ /* 0x010fea0003800000 */
.L_x_17:
[----:B------:R-:W-:-:S04]  /*1480*/  UISETP.LT.AND UP0, UPT, UR43, 0x1, UPT ;  /* 0x000000012b00788c */ /* 0x000fc8000bf01270 */
[----:B------:R-:W-:-:S06]  /*1490*/  USEL UR4, UR43, 0x1, UP0 ;  /* 0x000000012b047887 */ /* 0x000fcc0008000000 */
[----:B---34-:R-:W-:Y:S01]  /*14a0*/  IMAD.U32 R0, RZ, RZ, UR4 ;  /* 0x00000004ff007e24 */ /* 0x018fe2000f8e00ff */
[----:B------:R-:W-:Y:S05]  /*14b0*/  WARPSYNC.ALL ;  /* 0x0000000000007948 */ /* 0x000fea0003800000 */
[----:B------:R-:W-:-:S04]  /*14c0*/  IADD3 R0, -R0, UR43, RZ ;  /* 0x0000002b00007c10 */ /* 0x000fc8000fffe1ff */
[----:B------:R-:W-:Y:S01]  /*14d0*/  ISETP.GE.AND P1, PT, R0, 0x1, PT ;  /* 0x000000010000780c */ /* 0x000fe20003f26270 */
[----:B------:R-:W-:Y:S01]  /*14e0*/  UIADD3 UR4, UR44, 0x20180, URZ ;  /* 0x000201802c047890 */ /* 0x000fe2000fffe03f */
[----:B------:R-:W-:Y:S01]  /*14f0*/  WARPGROUP.ARRIVE ;  /* 0x00000000000079c5 */ /* 0x000fe20000000000 */
[----:B------:R-:W-:Y:S02]  /*1500*/  ULOP3.LUT UR24, UR48, 0x10000, URZ, 0xfc, !UPT ;  /* 0x0001000030187892 */ /* 0x000fe4000f8efc3f */
[----:B------:R-:W-:Y:S02]  /*1510*/  USHF.R.U32.HI UR4, URZ, 0x4, UR4 ;  /* 0x000000043f047899 */ /* 0x000fe40008011604 */
[----:B------:R-:W-:Y:S02]  /*1520*/  ULEA UR26, UR37, UR24, 0xa ;  /* 0x00000018251a7291 */ /* 0x000fe4000f8e503f */
[----:B------:R-:W-:Y:S01]  /*1530*/  ULOP3.LUT UR4, UR4, 0x3fff, URZ, 0xc0, !UPT ;  /* 0x00003fff04047892 */ /* 0x000fe2000f8ec03f */
[----:B------:R-:W-:Y:S01]  /*1540*/  UMOV UR5, 0x80000020 ;  /* 0x8000002000057882 */ /* 0x000fe20000000000 */
[----:B------:R-:W-:-:S02]  /*1550*/  UMOV UR7, 0x80000020 ;  /* 0x8000002000077882 */ /* 0x000fc40000000000 */
[----:B------:R-:W-:Y:S01]  /*1560*/  ULOP3.LUT UR25, UR4, 0x10000, URZ, 0xfc, !UPT ;  /* 0x0001000004197892 */ /* 0x000fe2000f8efc3f */
[----:B------:R-:W-:Y:S02]  /*1570*/  UMOV UR9, UR5 ;  /* 0x0000000500097c82 */ /* 0x000fe40008000000 */
[----:B------:R-:W-:Y:S01]  /*1580*/  UMOV UR4, UR26 ;  /* 0x0000001a00047c82 */ /* 0x000fe20008000000 */
[----:B------:R-:W-:Y:S01]  /*1590*/  UIMAD UR27, UR37, 0x280, UR25 ;  /* 0x00000280251b78a4 */ /* 0x000fe2000f8e0219 */
[----:B------:R-:W-:Y:S01]  /*15a0*/  UMOV UR8, UR4 ;  /* 0x0000000400087c82 */ /* 0x000fe20008000000 */
[----:B------:R-:W-:Y:S02]  /*15b0*/  UMOV UR11, 0x80000020 ;  /* 0x80000020000b7882 */ /* 0x000fe40000000000 */
[----:B------:R-:W-:Y:S02]  /*15c0*/  UIADD3 UR10, UR27, 0x80, URZ ;  /* 0x000000801b0a7890 */ /* 0x000fe4000fffe03f */
[----:B------:R-:W-:-:S02]  /*15d0*/  UIADD3 UR14, UR27, 0x100, URZ ;  /* 0x000001001b0e7890 */ /* 0x000fc4000fffe03f */
[----:B------:R-:W-:Y:S01]  /*15e0*/  UMOV UR6, UR27 ;  /* 0x0000001b00067c82 */ /* 0x000fe20008000000 */
[----:B------:R-:W-:Y:S01]  /*15f0*/  UMOV UR12, UR4 ;  /* 0x00000004000c7c82 */ /* 0x000fe20008000000 */
[----:B------:R-:W-:Y:S01]  /*1600*/  HGMMA.64x32x16.F32 R168, gdesc[UR4], RZ, !UPT, gsb0 ;  /* 0x0060000004a879f0 */ /* 0x000fe2000c0008ff */
[----:B------:R-:W-:Y:S01]  /*1610*/  UMOV UR13, UR5 ;  /* 0x00000005000d7c82 */ /* 0x000fe20008000000 */
[----:B------:R-:W-:Y:S01]  /*1620*/  UMOV UR15, 0x80000020 ;  /* 0x80000020000f7882 */ /* 0x000fe20000000000 */
[----:B------:R-:W-:Y:S01]  /*1630*/  UIADD3 UR18, UR27, 0x180, URZ ;  /* 0x000001801b127890 */ /* 0x000fe2000fffe03f */
[----:B------:R-:W-:Y:S01]  /*1640*/  UMOV UR16, UR4 ;  /* 0x0000000400107c82 */ /* 0x000fe20008000000 */
[----:B------:R-:W-:Y:S01]  /*1650*/  UMOV UR17, UR5 ;  /* 0x0000000500117c82 */ /* 0x000fe20008000000 */
[----:B------:R-:W-:Y:S01]  /*1660*/  UMOV UR19, 0x80000020 ;  /* 0x8000002000137882 */ /* 0x000fe20000000000 */
[----:B------:R-:W-:Y:S01]  /*1670*/  UIADD3 UR22, UR27, 0x200, URZ ;  /* 0x000002001b167890 */ /* 0x000fe2000fffe03f */
[----:B------:R-:W-:Y:S01]  /*1680*/  UMOV UR20, UR4 ;  /* 0x0000000400147c82 */ /* 0x000fe20008000000 */
[----:B------:R-:W-:Y:S01]  /*1690*/  UMOV UR21, UR5 ;  /* 0x0000000500157c82 */ /* 0x000fe20008000000 */
[----:B------:R-:W-:Y:S01]  /*16a0*/  UMOV UR23, 0x80000020 ;  /* 0x8000002000177882 */ /* 0x000fe20000000000 */
[----:B------:R-:W-:Y:S01]  /*16b0*/  UIADD3 UR4, UR26, 0x2, URZ ;  /* 0x000000021a047890 */ /* 0x000fe2000fffe03f */
[----:B------:R-:W-:Y:S01]  /*16c0*/  UMOV UR5, 0x80000020 ;  /* 0x8000002000057882 */ /* 0x000fe20000000000 */
[----:B------:R-:W-:-:S02]  /*16d0*/  WARPGROUP.DEPBAR.LE gsb0, 0x0 ;  /* 0x00008000000079c5 */ /* 0x000fc40000010000 */
[----:B------:R-:W-:-:S06]  /*16e0*/  WARPGROUP.ARRIVE ;  /* 0x00000000000079c5 */ /* 0x000fcc0000000000 */
[----:B------:R-:W-:Y:S01]  /*16f0*/  HGMMA.64x32x16.F32 R136, gdesc[UR8], RZ, !UPT, gsb0 ;  /* 0x00600000088879f0 */ /* 0x000fe2000c0008ff */
[----:B------:R-:W-:Y:S02]  /*1700*/  UIADD3 UR8, UR26, 0x200, URZ ;  /* 0x000002001a087890 */ /* 0x000fe4000fffe03f */
[----:B------:R-:W-:Y:S01]  /*1710*/  UIADD3 UR26, UR26, 0x202, URZ ;  /* 0x000002021a1a7890 */ /* 0x000fe2000fffe03f */
[----:B------:R-:W-:Y:S02]  /*1720*/  WARPGROUP.DEPBAR.LE gsb0, 0x0 ;  /* 0x00008000000079c5 */ /* 0x000fe40000010000 */
[----:B------:R-:W-:-:S06]  /*1730*/  WARPGROUP.ARRIVE ;  /* 0x00000000000079c5 */ /* 0x000fcc0000000000 */
[----:B------:R-:W-:Y:S03]  /*1740*/  HGMMA.64x32x16.F32 R104, gdesc[UR12], RZ, !UPT, gsb0 ;  /* 0x006000000c6879f0 */ /* 0x000fe6000c0008ff */
[----:B------:R-:W-:Y:S02]  /*1750*/  WARPGROUP.DEPBAR.LE gsb0, 0x0 ;  /* 0x00008000000079c5 */ /* 0x000fe40000010000 */
[----:B------:R-:W-:-:S06]  /*1760*/  WARPGROUP.ARRIVE ;  /* 0x00000000000079c5 */ /* 0x000fcc0000000000 */
[----:B------:R-:W-:Y:S03]  /*1770*/  HGMMA.64x32x16.F32 R72, gdesc[UR16], RZ, !UPT, gsb0 ;  /* 0x00600000104879f0 */ /* 0x000fe6000c0008ff */
[----:B------:R-:W-:Y:S02]  /*1780*/  WARPGROUP.DEPBAR.LE gsb0, 0x0 ;  /* 0x00008000000079c5 */ /* 0x000fe40000010000 */
[----:B------:R-:W-:-:S06]  /*1790*/  WARPGROUP.ARRIVE ;  /* 0x00000000000079c5 */ /* 0x000fcc0000000000 */
[----:B------:R-:W-:Y:S01]  /*17a0*/  HGMMA.64x32x16.F32 R40, gdesc[UR20], RZ, !UPT, gsb0 ;  /* 0x00600000142879f0 */ /* 0x000fe2000c0008ff */
[----:B------:R-:W-:Y:S01]  /*17b0*/  UMOV UR20, UR8 ;  /* 0x0000000800147c82 */ /* 0x000fe20008000000 */
[----:B------:R-:W-:Y:S01]  /*17c0*/  UMOV UR21, 0x80000020 ;  /* 0x8000002000157882 */ /* 0x000fe20000000000 */
[----:B------:R-:W-:Y:S01]  /*17d0*/  UMOV UR16, UR20 ;  /* 0x0000001400107c82 */ /* 0x000fe20008000000 */
[----:B------:R-:W-:Y:S01]  /*17e0*/  UMOV UR17, UR21 ;  /* 0x0000001500117c82 */ /* 0x000fe20008000000 */
[----:B------:R-:W-:Y:S01]  /*17f0*/  UMOV UR12, UR20 ;  /* 0x00000014000c7c82 */ /* 0x000fe20008000000 */
[----:B------:R-:W-:Y:S01]  /*1800*/  UMOV UR13, UR21 ;  /* 0x00000015000d7c82 */ /* 0x000fe20008000000 */
[----:B------:R-:W-:Y:S01]  /*1810*/  UMOV UR8, UR20 ;  /* 0x0000001400087c82 */ /* 0x000fe20008000000 */
[----:B------:R-:W-:Y:S01]  /*1820*/  UMOV UR9, UR21 ;  /* 0x0000001500097c82 */ /* 0x000fe20008000000 */
[----:B------:R-:W-:Y:S02]  /*1830*/  WARPGROUP.DEPBAR.LE gsb0, 0x0 ;  /* 0x00008000000079c5 */ /* 0x000fe40000010000 */
[----:B------:R-:W-:-:S06]  /*1840*/  WARPGROUP.ARRIVE ;  /* 0x00000000000079c5 */ /* 0x000fcc0000000000 */
[----:B------:R-:W-:Y:S01]  /*1850*/  HGMMA.64x32x16.F32 R24, gdesc[UR20], RZ, !UPT, gsb0 ;  /* 0x00600000141879f0 */ /* 0x000fe2000c0008ff */
[----:B------:R-:W-:Y:S01]  /*1860*/  UMOV UR22, UR6 ;  /* 0x0000000600167c82 */ /* 0x000fe20008000000 */
[----:B------:R-:W-:Y:S01]  /*1870*/  UMOV UR23, UR7 ;  /* 0x0000000700177c82 */ /* 0x000fe20008000000 */
[----:B------:R-:W-:Y:S01]  /*1880*/  UIADD3 UR6, UR27, 0x2, URZ ;  /* 0x000000021b067890 */ /* 0x000fe2000fffe03f */
[----:B------:R-:W-:Y:S01]  /*1890*/  UMOV UR7, 0x80000020 ;  /* 0x8000002000077882 */ /* 0x000fe20000000000 */
[----:B------:R-:W-:Y:S02]  /*18a0*/  WARPGROUP.DEPBAR.LE gsb0, 0x0 ;  /* 0x00008000000079c5 */ /* 0x000fe40000010000 */
[----:B------:R-:W-:-:S06]  /*18b0*/  WARPGROUP.ARRIVE ;  /* 0x00000000000079c5 */ /* 0x000fcc0000000000 */
[----:B------:R-:W-:Y:S01]  /*18c0*/  HGMMA.64x32x16.F32 R56, gdesc[UR16], RZ, !UPT, gsb0 ;  /* 0x00600000103879f0 */ /* 0x000fe2000c0008ff */
[----:B------:R-:W-:Y:S01]  /*18d0*/  UIADD3 UR18, UR27, 0x182, URZ ;  /* 0x000001821b127890 */ /* 0x000fe2000fffe03f */
[----:B------:R-:W-:Y:S01]  /*18e0*/  UMOV UR16, UR4 ;  /* 0x0000000400107c82 */ /* 0x000fe20008000000 */
[----:B------:R-:W-:Y:S01]  /*18f0*/  UMOV UR17, UR5 ;  /* 0x0000000500117c82 */ /* 0x000fe20008000000 */
        /* <DEDUP_REMOVED lines=24> */
[----:B------:R-:W-:Y:S03]  /*1a80*/  HGMMA.64x32x16.F32 R168, gdesc[UR4], R168, gsb0 ;  /* 0x0060000004a879f0 */ /* 0x000fe600080008a8 */
        /* <DEDUP_REMOVED lines=11> */
[----:B------:R-:W-:Y:S01]  /*1b40*/  HGMMA.64x32x16.F32 R40, gdesc[UR20], R40, gsb0 ;  /* 0x00600000142879f0 */ /* 0x000fe20008000828 */
        /* <DEDUP_REMOVED lines=8> */
[----:B------:R-:W-:Y:S01]  /*1bd0*/  UMOV UR4, UR20 ;  /* 0x0000001400047c82 */ /* 0x000fe20008000000 */
[----:B------:R-:W-:Y:S01]  /*1be0*/  UMOV UR5, UR21 ;  /* 0x0000001500057c82 */ /* 0x000fe20008000000 */
[----:B------:R-:W-:-:S02]  /*1bf0*/  WARPGROUP.DEPBAR.LE gsb0, 0x0 ;  /* 0x00008000000079c5 */ /* 0x000fc40000010000 */
        /* <DEDUP_REMOVED lines=15> */
[----:B------:R-:W-:Y:S05]  /*1cf0*/  @!P1 BRA `(.L_x_19) ;  /* 0x00000008008c9947 */ /* 0x000fea0003800000 */
[----:B------:R-:W-:Y:S01]  /*1d00*/  UIADD3 UR27, UR37, 0x1, URZ ;  /* 0x00000001251b7890 */ /* 0x000fe2000fffe03f */
[----:B------:R-:W-:Y:S01]  /*1d10*/  IMAD.MOV.U32 R3, RZ, RZ, R0 ;  /* 0x000000ffff037224 */ /* 0x000fe200078e0000 */
[----:B------:R-:W-:Y:S02]  /*1d20*/  UMOV UR26, UR37 ;  /* 0x00000025001a7c82 */ /* 0x000fe40008000000 */
[----:B------:R-:W-:-:S04]  /*1d30*/  UISETP.NE.AND UP0, UPT, UR27, 0x8, UPT ;  /* 0x000000081b00788c */ /* 0x000fc8000bf05270 */
[----:B------:R-:W-:Y:S02]  /*1d40*/  USEL UR4, URZ, 0x1, UP0 ;  /* 0x000000013f047887 */ /* 0x000fe40008000000 */
[----:B------:R-:W-:Y:S02]  /*1d50*/  USEL UR27, UR27, URZ, UP0 ;  /* 0x0000003f1b1b7287 */ /* 0x000fe40008000000 */
[----:B------:R-:W-:-:S06]  /*1d60*/  ULOP3.LUT UR4, UR36, UR4, URZ, 0x3c, !UPT ;  /* 0x0000000424047292 */ /* 0x000fcc000f8e3c3f */
[----:B------:R-:W-:-:S07]  /*1d70*/  IMAD.U32 R6, RZ, RZ, UR4 ;  /* 0x00000004ff067e24 */ /* 0x000fce000f8e00ff */
.L_x_26:
[----:B------:R-:W-:Y:S05]  /*1d80*/  @!P0 BRA `(.L_x_20) ;  /* 0x0000000000048947 */ /* 0x000fea0003800000 */
[----:B------:R-:W-:Y:S01]  /*1d90*/  BPT.TRAP 0x1 ;  /* 0x000000040000795c */ /* 0x000fe20000300000 */
.L_x_20:
[----:B------:R-:W-:Y:S01]  /*1da0*/  ULEA UR4, UR27, UR44, 0x3 ;  /* 0x0000002c1b047291 */ /* 0x000fe2000f8e183f */
[----:B01----:R-:W-:-:S08]  /*1db0*/  SHF.L.U32 R4, R6, 0x1f, RZ ;  /* 0x0000001f06047819 */ /* 0x003fd000000006ff */
[----:B------:R0:W1:Y:S01]  /*1dc0*/  SYNCS.PHASECHK.TRANS64.TRYWAIT P1, [UR4], R4 ;  /* 0x00000004ff0075a7 */ /* 0x0000620008020144 */
[----:B------:R-:W-:Y:S05]  /*1dd0*/  @!P0 BRA `(.L_x_21) ;  /* 0x0000000000048947 */ /* 0x000fea0003800000 */
[----:B------:R-:W-:Y:S01]  /*1de0*/  BPT.TRAP 0x1 ;  /* 0x000000040000795c */ /* 0x000fe20000300000 */
.L_x_21:
[----:B-1----:R-:W-:Y:S05]  /*1df0*/  @P1 BRA `(.L_x_22) ;  /* 0x0000000000081947 */ /* 0x002fea0003800000 */
[----:B------:R-:W1:Y:S02]  /*1e00*/  SYNCS.PHASECHK.TRANS64.TRYWAIT P1, [UR4], R4 ;  /* 0x00000004ff0075a7 */ /* 0x000e640008020144 */
[----:B-1----:R-:W-:Y:S05]  /*1e10*/  @!P1 BRA `(.L_x_23) ;  /* 0x000000c800b09947 */ /* 0x002fea0003800000 */
.L_x_22:
[----:B------:R-:W-:Y:S01]  /*1e20*/  ULEA UR28, UR27, UR24, 0xa ;  /* 0x000000181b1c7291 */ /* 0x000fe2000f8e503f */
[----:B------:R-:W-:Y:S01]  /*1e30*/  WARPGROUP.ARRIVE ;  /* 0x00000000000079c5 */ /* 0x000fe20000000000 */
[----:B------:R-:W-:Y:S01]  /*1e40*/  UIMAD UR29, UR27, 0x280, UR25 ;  /* 0x000002801b1d78a4 */ /* 0x000fe2000f8e0219 */
[----:B------:R-:W-:Y:S01]  /*1e50*/  UMOV UR5, 0x80000020 ;  /* 0x8000002000057882 */ /* 0x000fe20000000000 */
[----:B------:R-:W-:Y:S02]  /*1e60*/  UMOV UR7, 0x80000020 ;  /* 0x8000002000077882 */ /* 0x000fe40000000000 */
[----:B------:R-:W-:Y:S01]  /*1e70*/  UIADD3 UR10, UR29, 0x80, URZ ;  /* 0x000000801d0a7890 */ /* 0x000fe2000fffe03f */
[----:B------:R-:W-:Y:S02]  /*1e80*/  UMOV UR4, UR28 ;  /* 0x0000001c00047c82 */ /* 0x000fe40008000000 */
[----:B------:R-:W-:Y:S01]  /*1e90*/  UMOV UR6, UR29 ;  /* 0x0000001d00067c82 */ /* 0x000fe20008000000 */
[----:B------:R-:W-:Y:S01]  /*1ea0*/  UMOV UR8, UR4 ;  /* 0x0000000400087c82 */ /* 0x000fe20008000000 */
[----:B------:R-:W-:Y:S01]  /*1eb0*/  HGMMA.64x32x16.F32 R168, gdesc[UR4], R168, gsb0 ;  /* 0x0060000004a879f0 */ /* 0x000fe200080008a8 */
        /* <DEDUP_REMOVED lines=18> */
[----:B------:R-:W-:Y:S01]  /*1fe0*/  HGMMA.64x32x16.F32 R136, gdesc[UR8], R136, gsb0 ;  /* 0x00600000088879f0 */ /* 0x000fe20008000888 */
[----:B------:R-:W-:Y:S02]  /*1ff0*/  UIADD3 UR8, UR28, 0x200, URZ ;  /* 0x000002001c087890 */ /* 0x000fe4000fffe03f */
[----:B------:R-:W-:Y:S01]  /*2000*/  UIADD3 UR28, UR28, 0x202, URZ ;  /* 0x000002021c1c7890 */ /* 0x000fe2000fffe03f */
        /* <DEDUP_REMOVED lines=19> */
[----:B------:R-:W-:Y:S01]  /*2140*/  HGMMA.64x32x16.F32 R24, gdesc[UR20], R24, gsb0 ;  /* 0x00600000141879f0 */ /* 0x000fe20008000818 */
[----:B------:R-:W-:Y:S01]  /*2150*/  UMOV UR22, UR6 ;  /* 0x0000000600167c82 */ /* 0x000fe20008000000 */
[----:B------:R-:W-:Y:S01]  /*2160*/  UMOV UR23, UR7 ;  /* 0x0000000700177c82 */ /* 0x000fe20008000000 */
[----:B------:R-:W-:Y:S01]  /*2170*/  UIADD3 UR6, UR29, 0x2, URZ ;  /* 0x000000021d067890 */ /* 0x000fe2000fffe03f */
[----:B------:R-:W-:Y:S01]  /*2180*/  UMOV UR7, 0x80000020 ;  /* 0x8000002000077882 */ /* 0x000fe20000000000 */
[----:B------:R-:W-:Y:S02]  /*2190*/  WARPGROUP.DEPBAR.LE gsb0, 0x0 ;  /* 0x00008000000079c5 */ /* 0x000fe40000010000 */
[----:B------:R-:W-:-:S06]  /*21a0*/  WARPGROUP.ARRIVE ;  /* 0x00000000000079c5 */ /* 0x000fcc0000000000 */
[----:B------:R-:W-:Y:S01]  /*21b0*/  HGMMA.64x32x16.F32 R56, gdesc[UR16], R56, gsb0 ;  /* 0x00600000103879f0 */ /* 0x000fe20008000838 */
[----:B------:R-:W-:Y:S01]  /*21c0*/  UIADD3 UR18, UR29, 0x182, URZ ;  /* 0x000001821d127890 */ /* 0x000fe2000fffe03f */
[----:B------:R-:W-:Y:S01]  /*21d0*/  UMOV UR16, UR4 ;  /* 0x0000000400107c82 */ /* 0x000fe20008000000 */
[----:B------:R-:W-:Y:S01]  /*21e0*/  UMOV UR17, UR5 ;  /* 0x0000000500117c82 */ /* 0x000fe20008000000 */
        /* <DEDUP_REMOVED lines=64> */
[----:B------:R-:W-:Y:S01]  /*25f0*/  BPT.TRAP 0x1 ;  /* 0x000000040000795c */ /* 0x000fe20000300000 */
.L_x_24:
[----:B------:R-:W-:Y:S02]  /*2600*/  UISETP.GT.U32.AND UP0, UPT, UR38, 0x1, UPT ;  /* 0x000000012600788c */ /* 0x000fe4000bf04070 */
[----:B------:R-:W-:-:S04]  /*2610*/  ULEA UR4, UR26, UR44, 0x3 ;  /* 0x0000002c1a047291 */ /* 0x000fc8000f8e183f */
[----:B------:R-:W-:Y:S01]  /*2620*/  UIADD3 UR4, UR4, 0x40, URZ ;  /* 0x0000004004047890 */ /* 0x000fe2000fffe03f */
[----:B------:R-:W-:-:S03]  /*2630*/  PLOP3.LUT P1, PT, PT, PT, UP0, 0x80, 0x0 ;  /* 0x000000000000781c */ /* 0x000fc60003f2f008 */
[----:B------:R-:W-:-:S09]  /*2640*/  UPRMT UR4, URZ, 0x654, UR4 ;  /* 0x000006543f047896 */ /* 0x000fd20008000004 */
[----:B------:R-:W-:Y:S01]  /*2650*/  SYNCS.ARRIVE.TRANS64.RED.A1T0 RZ, [UR4], RZ ;  /* 0x000000ffffff79a7 */ /* 0x000fe20008100404 */
[----:B------:R-:W-:Y:S05]  /*2660*/  @P1 BRA `(.L_x_25) ;  /* 0x0000000000041947 */ /* 0x000fea0003800000 */
[----:B------:R-:W-:Y:S01]  /*2670*/  BPT.TRAP 0x1 ;  /* 0x000000040000795c */ /* 0x000fe20000300000 */
.L_x_25:
[----:B------:R-:W-:Y:S01]  /*2680*/  UIADD3 UR27, UR27, 0x1, URZ ;  /* 0x000000011b1b7890 */ /* 0x000fe2000fffe03f */
[C---:B------:R-:W-:Y:S01]  /*2690*/  ISETP.GT.AND P1, PT, R3.reuse, 0x1, PT ;  /* 0x000000010300780c */ /* 0x040fe20003f24270 */
[----:B------:R-:W-:Y:S01]  /*26a0*/  UIADD3 UR26, UR26, 0x1, URZ ;  /* 0x000000011a1a7890 */ /* 0x000fe2000fffe03f */
[----:B------:R-:W-:Y:S01]  /*26b0*/  VIADD R3, R3, 0xffffffff ;  /* 0xffffffff03037836 */ /* 0x000fe20000000000 */
[----:B------:R-:W-:Y:S02]  /*26c0*/  UISETP.NE.AND UP0, UPT, UR27, 0x8, UPT ;  /* 0x000000081b00788c */ /* 0x000fe4000bf05270 */
[----:B------:R-:W-:Y:S02]  /*26d0*/  UISETP.NE.AND UP1, UPT, UR26, 0x8, UPT ;  /* 0x000000081a00788c */ /* 0x000fe4000bf25270 */
[----:B------:R-:W-:Y:S02]  /*26e0*/  USEL UR4, URZ, 0x1, UP0 ;  /* 0x000000013f047887 */ /* 0x000fe40008000000 */
[----:B------:R-:W-:-:S02]  /*26f0*/  USEL UR27, UR27, URZ, UP0 ;  /* 0x0000003f1b1b7287 */ /* 0x000fc40008000000 */
[----:B------:R-:W-:Y:S02]  /*2700*/  USEL UR26, UR26, URZ, UP1 ;  /* 0x0000003f1a1a7287 */ /* 0x000fe40008800000 */
[----:B------:R-:W-:Y:S01]  /*2710*/  LOP3.LUT R6, R6, UR4, RZ, 0x3c, !PT ;  /* 0x0000000406067c12 */ /* 0x000fe2000f8e3cff */
[----:B------:R-:W-:Y:S09]  /*2720*/  @P1 BRA `(.L_x_26) ;  /* 0xfffffff400941947 */ /* 0x000ff2000383ffff */
.L_x_19:
[----:B------:R-:W3:Y:S02]  /*2730*/  LDC R3, c[0x0][0x28c] ;  /* 0x0000a300ff037b82 */ /* 0x000ee40000000800 */
[----:B---3--:R-:W-:-:S13]  /*2740*/  ISETP.GE.AND P1, PT, R3, 0x1, PT ;  /* 0x000000010300780c */ /* 0x008fda0003f26270 */
[----:B------:R-:W-:Y:S05]  /*2750*/  @!P1 BRA `(.L_x_27) ;  /* 0x0000000000349947 */ /* 0x000fea0003800000 */
[----:B------:R-:W-:Y:S05]  /*2760*/  @!P0 BRA `(.L_x_28) ;  /* 0x0000000000048947 */ /* 0x000fea0003800000 */
[----:B------:R-:W-:Y:S01]  /*2770*/  BPT.TRAP 0x1 ;  /* 0x000000040000795c */ /* 0x000fe20000300000 */
.L_x_28:
[----:B------:R-:W-:Y:S01]  /*2780*/  R2UR UR4, R0 ;  /* 0x00000000000472ca */ /* 0x000fe200000e0000 */
[----:B------:R-:W-:-:S06]  /*2790*/  UISETP.GT.U32.AND UP0, UPT, UR38, 0x1, UPT ;  /* 0x000000012600788c */ /* 0x000fcc000bf04070 */
[----:B------:R-:W-:-:S06]  /*27a0*/  PLOP3.LUT P0, PT, PT, PT, UP0, 0x80, 0x0 ;  /* 0x000000000000781c */ /* 0x000fcc0003f0f008 */
[----:B------:R-:W-:-:S04]  /*27b0*/  UIADD3 UR4, UR4, UR37, URZ ;  /* 0x0000002504047290 */ /* 0x000fc8000fffe03f */
[----:B------:R-:W-:-:S04]  /*27c0*/  USHF.L.U32 UR4, UR4, 0x3, URZ ;  /* 0x0000000304047899 */ /* 0x000fc8000800063f */
[----:B------:R-:W-:-:S04]  /*27d0*/  ULOP3.LUT UR4, UR4, 0x38, URZ, 0xc0, !UPT ;  /* 0x0000003804047892 */ /* 0x000fc8000f8ec03f */
[----:B------:R-:W-:-:S04]  /*27e0*/  UIADD3 UR4, UR44, 0x40, UR4 ;  /* 0x000000402c047890 */ /* 0x000fc8000fffe004 */
[----:B------:R-:W-:-:S09]  /*27f0*/  UPRMT UR4, URZ, 0x654, UR4 ;  /* 0x000006543f047896 */ /* 0x000fd20008000004 */
[----:B------:R-:W-:Y:S01]  /*2800*/  SYNCS.ARRIVE.TRANS64.RED.A1T0 RZ, [UR4], RZ ;  /* 0x000000ffffff79a7 */ /* 0x000fe20008100404 */
[----:B------:R-:W-:Y:S05]  /*2810*/  @P0 BRA `(.L_x_27) ;  /* 0x0000000000040947 */ /* 0x000fea0003800000 */
[----:B------:R-:W-:Y:S01]  /*2820*/  BPT.TRAP 0x1 ;  /* 0x000000040000795c */ /* 0x000fe20000300000 */
.L_x_27:
[----:B------:R-:W-:Y:S01]  /*2830*/  LOP3.LUT R0, R2, 0x3, RZ, 0xc0, !PT ;  /* 0x0000000302007812 */ /* 0x000fe200078ec0ff */
[----:B------:R-:W-:Y:S01]  /*2840*/  IMAD.MOV.U32 R7, RZ, RZ, -0x2 ;  /* 0xfffffffeff077424 */ /* 0x000fe200078e00ff */
[----:B------:R-:W-:Y:S01]  /*2850*/  UIMAD UR40, UR40, 0xa0, URZ ;  /* 0x000000a0282878a4 */ /* 0x000fe2000f8e023f */
[----:B------:R-:W-:Y:S01]  /*2860*/  SHF.R.U32.HI R3, RZ, 0x2, R2 ;  /* 0x00000002ff037819 */ /* 0x000fe20000011602 */
[----:B------:R-:W-:Y:S01]  /*2870*/  ULDC UR11, c[0x0][0x288] ;  /* 0x0000a200000b7ab9 */ /* 0x000fe20000000800 */
[----:B------:R-:W-:Y:S01]  /*2880*/  UIADD3 UR37, UR43, UR37, URZ ;  /* 0x000000252b257290 */ /* 0x000fe2000fffe03f */
[----:B------:R-:W-:Y:S01]  /*2890*/  IMAD R7, R0, R7, UR11 ;  /* 0x0000000b00077e24 */ /* 0x000fe2000f8e0207 */
[----:B------:R-:W-:Y:S01]  /*28a0*/  UIMAD.WIDE UR6, UR45, 0x100, URZ ;  /* 0x000001002d0678a5 */ /* 0x000fe2000f8e023f */
[----:B------:R-:W-:Y:S01]  /*28b0*/  LOP3.LUT R0, R18, 0x1, RZ, 0xc0, !PT ;  /* 0x0000000112007812 */ /* 0x000fe200078ec0ff */
[----:B------:R-:W-:Y:S01]  /*28c0*/  USHF.L.U32 UR45, UR45, 0x8, URZ ;  /* 0x000000082d2d7899 */ /* 0x000fe2000800063f */
[C---:B01----:R-:W-:Y:S01]  /*28d0*/  LOP3.LUT R4, R2.reuse, 0x60, RZ, 0xc0, !PT ;  /* 0x0000006002047812 */ /* 0x043fe200078ec0ff */
[----:B------:R-:W-:Y:S01]  /*28e0*/  UISETP.GE.AND UP2, UPT, UR40, UR11, UPT ;  /* 0x0000000b2800728c */ /* 0x000fe2000bf46270 */
[----:B------:R-:W-:Y:S01]  /*28f0*/  IMAD.SHL.U32 R12, R2, 0x2, RZ ;  /* 0x00000002020c7824 */ /* 0x000fe200078e00ff */
[----:B------:R-:W-:Y:S01]  /*2900*/  ULDC UR10, c[0x0][0x284] ;  /* 0x0000a100000a7ab9 */ /* 0x000fe20000000800 */
[----:B------:R-:W-:Y:S01]  /*2910*/  USHF.R.U32.HI UR4, URZ, 0x3, UR37 ;  /* 0x000000033f047899 */ /* 0x000fe20008011625 */
[----:B------:R-:W-:Y:S01]  /*2920*/  IMAD.U32 R13, RZ, RZ, UR40 ;  /* 0x00000028ff0d7e24 */ /* 0x000fe2000f8e00ff */
[----:B------:R-:W-:Y:S01]  /*2930*/  UISETP.GE.OR UP2, UPT, UR45, UR10, UP2 ;  /* 0x0000000a2d00728c */ /* 0x000fe20009746670 */
[----:B------:R-:W-:Y:S01]  /*2940*/  IMAD.SHL.U32 R8, R0, 0x40, RZ ;  /* 0x0000004000087824 */ /* 0x000fe200078e00ff */
[----:B------:R-:W-:Y:S01]  /*2950*/  LOP3.LUT R3, R3, 0x7, RZ, 0xc0, !PT ;  /* 0x0000000703037812 */ /* 0x000fe200078ec0ff */
[----:B------:R-:W-:Y:S01]  /*2960*/  ULOP3.LUT UR4, UR4, 0x1, URZ, 0xc0, !UPT ;  /* 0x0000000104047892 */ /* 0x000fe2000f8ec03f */
[----:B------:R-:W-:Y:S01]  /*2970*/  SHF.R.U32.HI R6, RZ, 0x1, R4 ;  /* 0x00000001ff067819 */ /* 0x000fe20000011604 */
[----:B------:R-:W-:Y:S01]  /*2980*/  USHF.R.S32.HI UR12, URZ, 0x1f, UR41 ;  /* 0x0000001f3f0c7899 */ /* 0x000fe20008011429 */
[----:B------:R-:W-:Y:S01]  /*2990*/  LOP3.LUT R12, R13, 0x6, R12, 0xf8, !PT ;  /* 0x000000060d0c7812 */ /* 0x000fe200078ef80c */
[----:B------:R-:W-:Y:S01]  /*29a0*/  ULDC.64 UR8, c[0x0][0x5d0] ;  /* 0x0001740000087ab9 */ /* 0x000fe20000000a00 */
[--C-:B------:R-:W-:Y:S01]  /*29b0*/  LOP3.LUT R193, R8, 0x40, R3.reuse, 0xe2, !PT ;  /* 0x0000004008c17812 */ /* 0x100fe200078ee203 */
[----:B------:R-:W-:Y:S01]  /*29c0*/  UISETP.GT.U32.AND UP0, UPT, UR37, 0x7, UPT ;  /* 0x000000072500788c */ /* 0x000fe2000bf04070 */
[----:B------:R-:W-:Y:S01]  /*29d0*/  IADD3 R3, RZ, -R6, -R3 ;  /* 0x80000006ff037210 */ /* 0x000fe20007ffe803 */
[----:B------:R-:W-:Y:S01]  /*29e0*/  UISETP.NE.U32.AND UP1, UPT, UR4, 0x1, UPT ;  /* 0x000000010400788c */ /* 0x000fe2000bf25070 */
[----:B------:R-:W-:Y:S01]  /*29f0*/  PLOP3.LUT P0, PT, PT, PT, UP2, 0x80, 0x0 ;  /* 0x000000000000781c */ /* 0x000fe20003f0f028 */
[----:B------:R-:W-:Y:S01]  /*2a00*/  UIMAD UR5, UR12, UR8, URZ ;  /* 0x000000080c0572a4 */ /* 0x000fe2000f8e023f */
[--C-:B------:R-:W-:Y:S01]  /*2a10*/  SHF.R.S32.HI R13, RZ, 0x1f, R12.reuse ;  /* 0x0000001fff0d7819 */ /* 0x100fe2000001140c */
[----:B------:R-:W-:Y:S01]  /*2a20*/  UISETP.LT.U32.AND UP0, UPT, UR43, 0x8, UP0 ;  /* 0x000000082b00788c */ /* 0x000fe20008701070 */
[----:B------:R-:W-:Y:S01]  /*2a30*/  IMAD.U32 R5, RZ, RZ, UR8 ;  /* 0x00000008ff057e24 */ /* 0x000fe2000f8e00ff */
[----:B------:R-:W-:Y:S01]  /*2a40*/  UISETP.GT.U32.AND UP1, UPT, UR43, 0x7, !UP1 ;  /* 0x000000072b00788c */ /* 0x000fe2000cf24070 */
[----:B------:R-:W-:Y:S01]  /*2a50*/  IMAD R3, R0, -0x40, R3 ;  /* 0xffffffc000037824 */ /* 0x000fe200078e0203 */
[----:B------:R-:W-:Y:S01]  /*2a60*/  UIMAD UR5, UR41, UR9, UR5 ;  /* 0x00000009290572a4 */ /* 0x000fe2000f8e0205 */
[----:B------:R-:W-:Y:S01]  /*2a70*/  IMAD.U32 R0, RZ, RZ, UR10 ;  /* 0x0000000aff007e24 */ /* 0x000fe2000f8e00ff */
[----:B------:R-:W-:Y:S01]  /*2a80*/  USEL UR8, URZ, 0x1, !UP0 ;  /* 0x000000013f087887 */ /* 0x000fe2000c000000 */
[----:B------:R-:W-:Y:S01]  /*2a90*/  IMAD.WIDE.U32 R4, R5, UR41, R12 ;  /* 0x0000002905047c25 */ /* 0x000fe2000f8e000c */
[----:B------:R-:W-:Y:S01]  /*2aa0*/  USEL UR4, URZ, 0x1, !UP1 ;  /* 0x000000013f047887 */ /* 0x000fe2000c800000 */
[----:B------:R-:W-:Y:S01]  /*2ab0*/  LOP3.LUT R193, R193, UR6, R6, 0xfe, !PT ;  /* 0x00000006c1c17c12 */ /* 0x000fe2000f8efe06 */
[----:B------:R-:W-:Y:S01]  /*2ac0*/  ULOP3.LUT UR37, UR37, 0x7, URZ, 0xc0, !UPT ;  /* 0x0000000725257892 */ /* 0x000fe2000f8ec03f */
[----:B------:R-:W-:Y:S01]  /*2ad0*/  IADD3 R3, R0, -UR45, R3 ;  /* 0x8000002d00037c10 */ /* 0x000fe2000fffe003 */
[----:B------:R-:W-:Y:S01]  /*2ae0*/  ULOP3.LUT UR36, UR4, UR36, UR8, 0x96, !UPT ;  /* 0x0000002404247292 */ /* 0x000fe2000f8e9608 */
[----:B------:R-:W-:Y:S01]  /*2af0*/  VIADD R5, R5, UR5 ;  /* 0x0000000505057c36 */ /* 0x000fe20008000000 */
[----:B------:R-:W-:Y:S01]  /*2b00*/  UMOV UR45, 0xffffffff ;  /* 0xffffffff002d7882 */ /* 0x000fe20000000000 */
[----:B------:R-:W-:Y:S01]  /*2b10*/  VIADD R0, R7, -UR40 ;  /* 0x8000002807007c36 */ /* 0x000fe20008000000 */
[----:B------:R-:W-:Y:S08]  /*2b20*/  @P0 BRA `(.L_x_29) ;  /* 0x0000009c00200947 */ /* 0x000ff00003800000 */
[----:B-----5:R-:W-:Y:S01]  /*2b30*/  FSETP.NEU.AND P2, PT, R22, RZ, PT ;  /* 0x000000ff1600720b */ /* 0x020fe20003f4d000 */
[----:B------:R-:W-:Y:S01]  /*2b40*/  ULDC.64 UR8, c[0x0][0x5c8] ;  /* 0x0001720000087ab9 */ /* 0x000fe20000000a00 */
[----:B------:R-:W-:Y:S01]  /*2b50*/  ISETP.GT.AND P0, PT, R0, RZ, PT ;  /* 0x000000ff0000720c */ /* 0x000fe20003f04270 */
[----:B------:R-:W-:Y:S01]  /*2b60*/  UIMAD UR4, UR7, UR8, URZ ;  /* 0x00000008070472a4 */ /* 0x000fe2000f8e023f */
[----:B------:R-:W-:Y:S01]  /*2b70*/  IMAD.U32 R6, RZ, RZ, UR9 ;  /* 0x00000009ff067e24 */ /* 0x000fe2000f8e00ff */
[----:B------:R-:W-:Y:S01]  /*2b80*/  BSSY B0, `(.L_x_29) ;  /* 0x00009c2000007945 */ /* 0x000fe20003800000 */
[----:B------:R-:W-:Y:S01]  /*2b90*/  IMAD.WIDE.U32 R8, R193, UR8, R4 ;  /* 0x00000008c1087c25 */ /* 0x000fe2000f8e0004 */
[----:B------:R-:W-:-:S03]  /*2ba0*/  ISETP.GT.AND P1, PT, R3, RZ, P0 ;  /* 0x000000ff0300720c */ /* 0x000fc60000724270 */
[----:B------:R-:W-:-:S04]  /*2bb0*/  IMAD R5, R193, R6, UR4 ;  /* 0x00000004c1057e24 */ /* 0x000fc8000f8e0206 */
[----:B------:R-:W-:Y:S01]  /*2bc0*/  IMAD.IADD R195, R9, 0x1, R5 ;  /* 0x0000000109c37824 */ /* 0x000fe200078e0205 */
[----:B------:R-:W-:Y:S06]  /*2bd0*/  @!P2 BRA `(.L_x_30) ;  /* 0x0000006c0098a947 */ /* 0x000fec0003800000 */
[----:B------:R-:W0:Y:S01]  /*2be0*/  LDC.64 R20, c[0x0][0x5b8] ;  /* 0x00016e00ff147b82 */ /* 0x000e220000000a00 */
[----:B------:R-:W-:-:S07]  /*2bf0*/  ULDC.64 UR4, c[0x0][0x5c0] ;  /* 0x0001700000047ab9 */ /* 0x000fce0000000a00 */
[----:B------:R-:W1:Y:S08]  /*2c00*/  LDC.64 R188, c[0x0][0x5b0] ;  /* 0x00016c00ffbc7b82 */ /* 0x000e700000000a00 */
[----:B------:R-:W3:Y:S01]  /*2c10*/  LDC.64 R14, c[0x0][0x5a8] ;  /* 0x00016a00ff0e7b82 */ /* 0x000ee20000000a00 */
[C---:B0-----:R-:W-:Y:S02]  /*2c20*/  IMAD R4, R20.reuse, UR12, RZ ;  /* 0x0000000c14047c24 */ /* 0x041fe4000f8e02ff */
[----:B------:R-:W-:-:S04]  /*2c30*/  IMAD.WIDE.U32 R184, R20, UR41, R12 ;  /* 0x0000002914b87c25 */ /* 0x000fc8000f8e000c */
[----:B------:R-:W-:Y:S02]  /*2c40*/  IMAD R21, R21, UR41, R4 ;  /* 0x0000002915157c24 */ /* 0x000fe4000f8e0204 */
[----:B-1----:R-:W-:Y:S02]  /*2c50*/  IMAD R4, R188, UR7, RZ ;  /* 0x00000007bc047c24 */ /* 0x002fe4000f8e02ff */
[----:B------:R-:W-:Y:S02]  /*2c60*/  IMAD.IADD R187, R185, 0x1, R21 ;  /* 0x00000001b9bb7824 */ /* 0x000fe400078e0215 */
[----:B------:R-:W-:Y:S02]  /*2c70*/  IMAD.MOV.U32 R186, RZ, RZ, R184 ;  /* 0x000000ffffba7224 */ /* 0x000fe400078e00b8 */
[C---:B--2---:R-:W-:Y:S02]  /*2c80*/  IMAD R23, R193.reuse, R189, R4 ;  /* 0x000000bdc1177224 */ /* 0x044fe400078e0204 */
[----:B------:R-:W-:-:S04]  /*2c90*/  IMAD.WIDE.U32 R4, R193, R188, R186 ;  /* 0x000000bcc1047225 */ /* 0x000fc800078e00ba */
[----:B------:R-:W-:Y:S01]  /*2ca0*/  IMAD.IADD R5, R5, 0x1, R23 ;  /* 0x0000000105057824 */ /* 0x000fe200078e0217 */
[----:B---3--:R-:W-:-:S04]  /*2cb0*/  LEA R10, P2, R4, R14, 0x1 ;  /* 0x0000000e040a7211 */ /* 0x008fc800078408ff */
[----:B------:R-:W-:-:S05]  /*2cc0*/  LEA.HI.X R11, R4, R15, R5, 0x1, P2 ;  /* 0x0000000f040b7211 */ /* 0x000fca00010f0c05 */
[----:B------:R-:W2:Y:S01]  /*2cd0*/  @P1 LDG.E.LTC128B.U16 R9, desc[UR46][R10.64] ;  /* 0x0000002e0a091981 */ /* 0x000ea2000c1e1520 */
[----:B------:R-:W-:Y:S01]  /*2ce0*/  LEA R6, P2, R8, UR4, 0x1 ;  /* 0x0000000408067c11 */ /* 0x000fe2000f8408ff */
[----:B------:R-:W-:Y:S01]  /*2cf0*/  IMAD.WIDE.U32 R4, R193, R188, R12 ;  /* 0x000000bcc1047225 */ /* 0x000fe200078e000c */
[----:B------:R-:W-:Y:S01]  /*2d00*/  ISETP.GT.AND P5, PT, R0, 0x1, PT ;  /* 0x000000010000780c */ /* 0x000fe20003fa4270 */
[----:B------:R-:W-:Y:S01]  /*2d10*/  BSSY B1, `(.L_x_31) ;  /* 0x0000014000017945 */ /* 0x000fe20003800000 */
[----:B------:R-:W-:Y:S01]  /*2d20*/  LOP3.LUT R192, R192, 0xfffffffb, RZ, 0xc0, !PT ;  /* 0xfffffffbc0c07812 */ /* 0x000fe200078ec0ff */
[----:B------:R-:W-:Y:S02]  /*2d30*/  IMAD.IADD R5, R23, 0x1, R5 ;  /* 0x0000000117057824 */ /* 0x000fe400078e0205 */
[----:B------:R-:W-:-:S04]  /*2d40*/  IMAD.WIDE.U32 R190, R20, UR41, R4 ;  /* 0x0000002914be7c25 */ /* 0x000fc8000f8e0004 */
[----:B------:R-:W-:Y:S01]  /*2d50*/  IMAD.IADD R5, R21, 0x1, R191 ;  /* 0x0000000115057824 */ /* 0x000fe200078e02bf */
[----:B------:R-:W-:-:S03]  /*2d60*/  LEA R4, P3, R190, R14, 0x1 ;  /* 0x0000000ebe047211 */ /* 0x000fc600078608ff */
[----:B------:R-:W-:Y:S02]  /*2d70*/  @P5 LOP3.LUT R192, R192, 0x4, RZ, 0xfc, !PT ;  /* 0x00000004c0c05812 */ /* 0x000fe400078efcff */
[----:B------:R-:W-:Y:S01]  /*2d80*/  LEA.HI.X R5, R190, R15, R5, 0x1, P3 ;  /* 0x0000000fbe057211 */ /* 0x000fe200018f0c05 */
[C---:B------:R-:W-:Y:S01]  /*2d90*/  IMAD.SHL.U32 R190, R188.reuse, 0x8, RZ ;  /* 0x00000008bcbe7824 */ /* 0x040fe200078e00ff */
[----:B------:R-:W-:Y:S01]  /*2da0*/  SHF.L.U64.HI R191, R188, 0x3, R189 ;  /* 0x00000003bcbf7819 */ /* 0x000fe200000102bd */
[----:B--2---:R-:W-:Y:S01]  /*2db0*/  HADD2.F32 R7, -RZ, R9.H0_H0 ;  /* 0x20000009ff077230 */ /* 0x004fe20000004100 */
[----:B------:R-:W-:-:S04]  /*2dc0*/  PRMT R10, R9, 0x7610, R10 ;  /* 0x00007610090a7816 */ /* 0x000fc8000000000a */
[----:B------:R-:W-:-:S04]  /*2dd0*/  FMUL R7, R7, R22 ;  /* 0x0000001607077220 */ /* 0x000fc80000400000 */
[----:B------:R-:W-:Y:S01]  /*2de0*/  FFMA R168, R168, R19, R7 ;  /* 0x00000013a8a87223 */ /* 0x000fe20000000007 */
[----:B------:R-:W-:Y:S02]  /*2df0*/  LEA.HI.X R7, R8, UR5, R195, 0x1, P2 ;  /* 0x0000000508077c11 */ /* 0x000fe400090f0cc3 */
[----:B------:R-:W-:Y:S02]  /*2e00*/  ISETP.GT.AND P2, PT, R3, RZ, P5 ;  /* 0x000000ff0300720c */ /* 0x000fe40002f44270 */
[----:B------:R-:W-:-:S05]  /*2e10*/  F2FP.F16.F32.PACK_AB R168, RZ, R168 ;  /* 0x000000a8ffa8723e */ /* 0x000fca00000000ff */
[----:B------:R0:W-:Y:S06]  /*2e20*/  @P1 STG.E.U16 desc[UR46][R6.64], R168 ;  /* 0x000000a806001986 */ /* 0x0001ec000c10152e */
[----:B------:R-:W-:Y:S05]  /*2e30*/  @!P2 BRA `(.L_x_32) ;  /* 0x000000000004a947 */ /* 0x000fea0003800000 */
[----:B------:R1:W5:Y:S02]  /*2e40*/  LDG.E.LTC128B.U16 R10, desc[UR46][R4.64+0x2] ;  /* 0x0000022e040a7981 */ /* 0x000364000c1e1520 */
.L_x_32:
[----:B------:R-:W-:Y:S05]  /*2e50*/  BSYNC B1 ;  /* 0x0000000000017941 */ /* 0x000fea0003800000 */
.L_x_31:
[----:B-----5:R-:W-:Y:S01]  /*2e60*/  HADD2.F32 R9, -RZ, R10.H0_H0 ;  /* 0x2000000aff097230 */ /* 0x020fe20000004100 */
[----:B------:R-:W-:Y:S01]  /*2e70*/  ISETP.GT.AND P1, PT, R3, 0x8, P0 ;  /* 0x000000080300780c */ /* 0x000fe20000724270 */
[----:B------:R-:W-:-:S04]  /*2e80*/  IMAD.WIDE.U32 R194, R193, R188, R190 ;  /* 0x000000bcc1c27225 */ /* 0x000fc800078e00be */
[----:B------:R-:W-:Y:S01]  /*2e90*/  FMUL R8, R9, R22 ;  /* 0x0000001609087220 */ /* 0x000fe20000400000 */
[----:B------:R-:W-:Y:S01]  /*2ea0*/  IMAD.IADD R23, R23, 0x1, R195 ;  /* 0x0000000117177824 */ /* 0x000fe200078e02c3 */
[----:B------:R-:W-:Y:S02]  /*2eb0*/  IADD3 R9, P3, R184, R194, RZ ;  /* 0x000000c2b8097210 */ /* 0x000fe40007f7e0ff */
[----:B------:R-:W-:-:S03]  /*2ec0*/  FFMA R169, R169, R19, R8 ;  /* 0x00000013a9a97223 */ /* 0x000fc60000000008 */
[----:B0-----:R-:W-:Y:S01]  /*2ed0*/  IMAD.X R168, R23, 0x1, R187, P3 ;  /* 0x0000000117a87824 */ /* 0x001fe200018e06bb */
[C---:B------:R-:W-:Y:S02]  /*2ee0*/  LEA R8, P3, R9.reuse, R14, 0x1 ;  /* 0x0000000e09087211 */ /* 0x040fe400078608ff */
[----:B------:R-:W-:Y:S02]  /*2ef0*/  F2FP.F16.F32.PACK_AB R169, RZ, R169 ;  /* 0x000000a9ffa9723e */ /* 0x000fe400000000ff */
[--C-:B------:R-:W-:Y:S02]  /*2f00*/  LEA.HI.X R9, R9, R15, R168.reuse, 0x1, P3 ;  /* 0x0000000f09097211 */ /* 0x100fe400018f0ca8 */
[----:B------:R-:W-:Y:S02]  /*2f10*/  PRMT R195, R169, 0x7610, R195 ;  /* 0x00007610a9c37816 */ /* 0x000fe400000000c3 */
[----:B------:R-:W-:-:S03]  /*2f20*/  PRMT R168, R10, 0x7610, R168 ;  /* 0x000076100aa87816 */ /* 0x000fc600000000a8 */
[----:B------:R0:W-:Y:S04]  /*2f30*/  @P2 STG.E.U16 desc[UR46][R6.64+0x2], R195 ;  /* 0x000002c306002986 */ /* 0x0001e8000c10152e */
[----:B------:R2:W3:Y:S01]  /*2f40*/  @P1 LDG.E.LTC128B.U16 R168, desc[UR46][R8.64] ;  /* 0x0000002e08a81981 */ /* 0x0004e2000c1e1520 */
[----:B------:R-:W-:Y:S01]  /*2f50*/  IADD3 R194, P2, R12, R194, RZ ;  /* 0x000000c20cc27210 */ /* 0x000fe20007f5e0ff */
[----:B------:R-:W-:Y:S01]  /*2f60*/  IMAD.U32 R196, RZ, RZ, UR8 ;  /* 0x00000008ffc47e24 */ /* 0x000fe2000f8e00ff */
[----:B------:R-:W-:Y:S01]  /*2f70*/  BSSY B1, `(.L_x_33) ;  /* 0x0000014000017945 */ /* 0x000fe20003800000 */
[----:B------:R-:W-:Y:S02]  /*2f80*/  IMAD.U32 R169, RZ, RZ, UR8 ;  /* 0x00000008ffa97e24 */ /* 0x000fe4000f8e00ff */
[----:B------:R-:W-:-:S02]  /*2f90*/  IMAD.U32 R10, RZ, RZ, UR9 ;  /* 0x00000009ff0a7e24 */ /* 0x000fc4000f8e00ff */
[----:B0-----:R-:W-:Y:S01]  /*2fa0*/  IMAD.X R195, R13, 0x1, R23, P2 ;  /* 0x000000010dc37824 */ /* 0x001fe200010e0617 */
[----:B------:R-:W-:Y:S01]  /*2fb0*/  ISETP.GT.AND P2, PT, R3, 0x8, P5 ;  /* 0x000000080300780c */ /* 0x000fe20002f44270 */
[----:B------:R-:W-:Y:S01]  /*2fc0*/  IMAD.SHL.U32 R23, R196, 0x10, RZ ;  /* 0x00000010c4177824 */ /* 0x000fe200078e00ff */
[----:B------:R-:W-:Y:S01]  /*2fd0*/  SHF.L.U64.HI R169, R169, 0x4, R10 ;  /* 0x00000004a9a97819 */ /* 0x000fe2000001020a */
[----:B------:R-:W-:-:S03]  /*2fe0*/  IMAD.WIDE.U32 R194, R20, UR41, R194 ;  /* 0x0000002914c27c25 */ /* 0x000fc6000f8e00c2 */
[----:B------:R-:W-:Y:S01]  /*2ff0*/  IADD3 R10, P3, R23, R6, RZ ;  /* 0x00000006170a7210 */ /* 0x000fe20007f7e0ff */
[----:B--2---:R-:W-:Y:S01]  /*3000*/  IMAD.IADD R9, R21, 0x1, R195 ;  /* 0x0000000115097824 */ /* 0x004fe200078e02c3 */
[----:B------:R-:W-:-:S04]  /*3010*/  LEA R8, P4, R194, R14, 0x1 ;  /* 0x0000000ec2087211 */ /* 0x000fc800078808ff */
[----:B------:R-:W-:Y:S01]  /*3020*/  LEA.HI.X R9, R194, R15, R9, 0x1, P4 ;  /* 0x0000000fc2097211 */ /* 0x000fe200020f0c09 */
[----:B---3--:R-:W-:-:S05]  /*3030*/  HADD2.F32 R11, -RZ, R168.H0_H0 ;  /* 0x200000a8ff0b7230 */ /* 0x008fca0000004100 */
[----:B------:R-:W-:-:S04]  /*3040*/  FMUL R11, R11, R22 ;  /* 0x000000160b0b7220 */ /* 0x000fc80000400000 */
[----:B------:R-:W-:-:S05]  /*3050*/  FFMA R11, R170, R19, R11 ;  /* 0x00000013aa0b7223 */ /* 0x000fca000000000b */
[----:B------:R-:W-:Y:S01]  /*3060*/  F2FP.F16.F32.PACK_AB R170, RZ, R11 ;  /* 0x0000000bffaa723e */ /* 0x000fe200000000ff */
[----:B------:R-:W-:-:S05]  /*3070*/  IMAD.X R11, R169, 0x1, R7, P3 ;  /* 0x00000001a90b7824 */ /* 0x000fca00018e0607 */
[----:B------:R0:W-:Y:S01]  /*3080*/  @P1 STG.E.U16 desc[UR46][R10.64], R170 ;  /* 0x000000aa0a001986 */ /* 0x0001e2000c10152e */
[----:B------:R-:W-:Y:S05]  /*3090*/  @!P2 BRA `(.L_x_34) ;  /* 0x000000000004a947 */ /* 0x000fea0003800000 */
[----:B------:R2:W5:Y:S02]  /*30a0*/  LDG.E.LTC128B.U16 R168, desc[UR46][R8.64+0x2] ;  /* 0x0000022e08a87981 */ /* 0x000564000c1e1520 */
.L_x_34:
[----:B------:R-:W-:Y:S05]  /*30b0*/  BSYNC B1 ;  /* 0x0000000000017941 */ /* 0x000fea0003800000 */
.L_x_33:
[----:B-----5:R-:W-:Y:S01]  /*30c0*/  HADD2.F32 R195, -RZ, R168.H0_H0 ;  /* 0x200000a8ffc37230 */ /* 0x020fe20000004100 */
[----:B------:R-:W-:Y:S01]  /*30d0*/  ISETP.GT.AND P3, PT, R0, 0x8, PT ;  /* 0x000000080000780c */ /* 0x000fe20003f64270 */
[----:B------:R-:W-:Y:S01]  /*30e0*/  BSSY B1, `(.L_x_35) ;  /* 0x000000a000017945 */ /* 0x000fe20003800000 */
[----:B------:R-:W-:Y:S02]  /*30f0*/  LOP3.LUT R192, R192, 0xfffffffd, RZ, 0xc0, !PT ;  /* 0xfffffffdc0c07812 */ /* 0x000fe400078ec0ff */
[----:B0-----:R-:W-:Y:S01]  /*3100*/  FMUL R170, R195, R22 ;  /* 0x00000016c3aa7220 */ /* 0x001fe20000400000 */
[----:B------:R-:W-:-:S03]  /*3110*/  ISETP.GT.AND P1, PT, R3, RZ, P3 ;  /* 0x000000ff0300720c */ /* 0x000fc60001f24270 */
[----:B------:R-:W-:-:S05]  /*3120*/  FFMA R170, R171, R19, R170 ;  /* 0x00000013abaa7223 */ /* 0x000fca00000000aa */
[----:B------:R-:W-:Y:S02]  /*3130*/  F2FP.F16.F32.PACK_AB R170, RZ, R170 ;  /* 0x000000aaffaa723e */ /* 0x000fe400000000ff */
[----:B------:R-:W-:-:S03]  /*3140*/  @P3 LOP3.LUT R192, R192, 0x2, RZ, 0xfc, !PT ;  /* 0x00000002c0c03812 */ /* 0x000fc600078efcff */
[----:B------:R0:W-:Y:S01]  /*3150*/  @P2 STG.E.U16 desc[UR46][R10.64+0x2], R170 ;  /* 0x000002aa0a002986 */ /* 0x0001e2000c10152e */
[----:B------:R-:W-:Y:S05]  /*3160*/  @!P1 BRA `(.L_x_36) ;  /* 0x0000000000049947 */ /* 0x000fea0003800000 */
[----:B------:R3:W5:Y:S02]  /*3170*/  LDG.E.LTC128B.U16 R168, desc[UR46][R4.64+0x10] ;  /* 0x0000102e04a87981 */ /* 0x000764000c1e1520 */
.L_x_36:
[----:B------:R-:W-:Y:S05]  /*3180*/  BSYNC B1 ;  /* 0x0000000000017941 */ /* 0x000fea0003800000 */
.L_x_35:
[----:B-----5:R-:W-:Y:S01]  /*3190*/  HADD2.F32 R171, -RZ, R168.H0_H0 ;  /* 0x200000a8ffab7230 */ /* 0x020fe20000004100 */
[----:B------:R-:W-:Y:S01]  /*31a0*/  ISETP.GT.AND P6, PT, R0, 0x9, PT ;  /* 0x000000090000780c */ /* 0x000fe20003fc4270 */
[----:B------:R-:W-:Y:S01]  /*31b0*/  BSSY B1, `(.L_x_37) ;  /* 0x000000a000017945 */ /* 0x000fe20003800000 */
[----:B------:R-:W-:Y:S02]  /*31c0*/  LOP3.LUT R192, R192, 0xfffffffe, RZ, 0xc0, !PT ;  /* 0xfffffffec0c07812 */ /* 0x000fe400078ec0ff */
[----:B------:R-:W-:Y:S01]  /*31d0*/  FMUL R171, R171, R22 ;  /* 0x00000016abab7220 */ /* 0x000fe20000400000 */
[----:B------:R-:W-:-:S03]  /*31e0*/  ISETP.GT.AND P2, PT, R3, RZ, P6 ;  /* 0x000000ff0300720c */ /* 0x000fc60003744270 */
[----:B------:R-:W-:-:S05]  /*31f0*/  FFMA R171, R172, R19, R171 ;  /* 0x00000013acab7223 */ /* 0x000fca00000000ab */
[----:B------:R-:W-:Y:S02]  /*3200*/  F2FP.F16.F32.PACK_AB R171, RZ, R171 ;  /* 0x000000abffab723e */ /* 0x000fe400000000ff */
[----:B------:R-:W-:-:S03]  /*3210*/  @P6 LOP3.LUT R192, R192, 0x1, RZ, 0xfc, !PT ;  /* 0x00000001c0c06812 */ /* 0x000fc600078efcff */
[----:B------:R4:W-:Y:S01]  /*3220*/  @P1 STG.E.U16 desc[UR46][R6.64+0x10], R171 ;  /* 0x000010ab06001986 */ /* 0x0009e2000c10152e */
[----:B------:R-:W-:Y:S05]  /*3230*/  @!P2 BRA `(.L_x_38) ;  /* 0x000000000004a947 */ /* 0x000fea0003800000 */
[----:B------:R0:W5:Y:S02]  /*3240*/  LDG.E.LTC128B.U16 R168, desc[UR46][R4.64+0x12] ;  /* 0x0000122e04a87981 */ /* 0x000164000c1e1520 */
.L_x_38:
[----:B------:R-:W-:Y:S05]  /*3250*/  BSYNC B1 ;  /* 0x0000000000017941 */ /* 0x000fea0003800000 */
.L_x_37:
[----:B----45:R-:W-:Y:S01]  /*3260*/  HADD2.F32 R171, -RZ, R168.H0_H0 ;  /* 0x200000a8ffab7230 */ /* 0x030fe20000004100 */
[----:B------:R-:W-:Y:S01]  /*3270*/  ISETP.GT.AND P1, PT, R3, 0x8, P3 ;  /* 0x000000080300780c */ /* 0x000fe20001f24270 */
[----:B------:R-:W-:Y:S03]  /*3280*/  BSSY B1, `(.L_x_39) ;  /* 0x0000007000017945 */ /* 0x000fe60003800000 */
[----:B0-----:R-:W-:-:S04]  /*3290*/  FMUL R170, R171, R22 ;  /* 0x00000016abaa7220 */ /* 0x001fc80000400000 */
[----:B------:R-:W-:-:S05]  /*32a0*/  FFMA R170, R173, R19, R170 ;  /* 0x00000013adaa7223 */ /* 0x000fca00000000aa */
[----:B------:R-:W-:-:S05]  /*32b0*/  F2FP.F16.F32.PACK_AB R170, RZ, R170 ;  /* 0x000000aaffaa723e */ /* 0x000fca00000000ff */
[----:B------:R0:W-:Y:S01]  /*32c0*/  @P2 STG.E.U16 desc[UR46][R6.64+0x12], R170 ;  /* 0x000012aa06002986 */ /* 0x0001e2000c10152e */
[----:B------:R-:W-:Y:S05]  /*32d0*/  @!P1 BRA `(.L_x_40) ;  /* 0x0000000000049947 */ /* 0x000fea0003800000 */
[----:B------:R4:W5:Y:S02]  /*32e0*/  LDG.E.LTC128B.U16 R168, desc[UR46][R8.64+0x10] ;  /* 0x0000102e08a87981 */ /* 0x000964000c1e1520 */
.L_x_40:
[----:B------:R-:W-:Y:S05]  /*32f0*/  BSYNC B1 ;  /* 0x0000000000017941 */ /* 0x000fea0003800000 */
.L_x_39:
[----:B-----5:R-:W-:Y:S01]  /*3300*/  HADD2.F32 R171, -RZ, R168.H0_H0 ;  /* 0x200000a8ffab7230 */ /* 0x020fe20000004100 */
[----:B------:R-:W-:Y:S01]  /*3310*/  ISETP.GT.AND P2, PT, R3, 0x8, P6 ;  /* 0x000000080300780c */ /* 0x000fe20003744270 */
[----:B------:R-:W-:Y:S03]  /*3320*/  BSSY B1, `(.L_x_41) ;  /* 0x0000007000017945 */ /* 0x000fe60003800000 */
[----:B------:R-:W-:-:S04]  /*3330*/  FMUL R171, R171, R22 ;  /* 0x00000016abab7220 */ /* 0x000fc80000400000 */
[----:B------:R-:W-:-:S05]  /*3340*/  FFMA R171, R174, R19, R171 ;  /* 0x00000013aeab7223 */ /* 0x000fca00000000ab */
[----:B------:R-:W-:-:S05]  /*3350*/  F2FP.F16.F32.PACK_AB R171, RZ, R171 ;  /* 0x000000abffab723e */ /* 0x000fca00000000ff */
[----:B------:R0:W-:Y:S01]  /*3360*/  @P1 STG.E.U16 desc[UR46][R10.64+0x10], R171 ;  /* 0x000010ab0a001986 */ /* 0x0001e2000c10152e */
[----:B------:R-:W-:Y:S05]  /*3370*/  @!P2 BRA `(.L_x_42) ;  /* 0x000000000004a947 */ /* 0x000fea0003800000 */
[----:B------:R0:W5:Y:S02]  /*3380*/  LDG.E.LTC128B.U16 R168, desc[UR46][R8.64+0x12] ;  /* 0x0000122e08a87981 */ /* 0x000164000c1e1520 */
.L_x_42:
[----:B------:R-:W-:Y:S05]  /*3390*/  BSYNC B1 ;  /* 0x0000000000017941 */ /* 0x000fea0003800000 */
.L_x_41:
[----:B0----5:R-:W-:Y:S01]  /*33a0*/  HADD2.F32 R171, -RZ, R168.H0_H0 ;  /* 0x200000a8ffab7230 */ /* 0x021fe20000004100 */
[----:B------:R-:W-:Y:S01]  /*33b0*/  ISETP.GT.AND P4, PT, R0, 0x10, PT ;  /* 0x000000100000780c */ /* 0x000fe20003f84270 */
[----:B------:R-:W-:Y:S03]  /*33c0*/  BSSY B1, `(.L_x_43) ;  /* 0x0000008000017945 */ /* 0x000fe60003800000 */
[----:B------:R-:W-:Y:S01]  /*33d0*/  FMUL R170, R171, R22 ;  /* 0x00000016abaa7220 */ /* 0x000fe20000400000 */
[----:B------:R-:W-:-:S03]  /*33e0*/  ISETP.GT.AND P1, PT, R3, RZ, P4 ;  /* 0x000000ff0300720c */ /* 0x000fc60002724270 */
[----:B------:R-:W-:-:S05]  /*33f0*/  FFMA R170, R175, R19, R170 ;  /* 0x00000013afaa7223 */ /* 0x000fca00000000aa */
[----:B------:R-:W-:-:S05]  /*3400*/  F2FP.F16.F32.PACK_AB R170, RZ, R170 ;  /* 0x000000aaffaa723e */ /* 0x000fca00000000ff */
[----:B------:R0:W-:Y:S01]  /*3410*/  @P2 STG.E.U16 desc[UR46][R10.64+0x12], R170 ;  /* 0x000012aa0a002986 */ /* 0x0001e2000c10152e */
[----:B------:R-:W-:Y:S05]  /*3420*/  @!P1 BRA `(.L_x_44) ;  /* 0x0000000000049947 */ /* 0x000fea0003800000 */
[----:B------:R0:W5:Y:S02]  /*3430*/  LDG.E.LTC128B.U16 R168, desc[UR46][R4.64+0x20] ;  /* 0x0000202e04a87981 */ /* 0x000164000c1e1520 */
.L_x_44:
[----:B------:R-:W-:Y:S05]  /*3440*/  BSYNC B1 ;  /* 0x0000000000017941 */ /* 0x000fea0003800000 */
.L_x_43:
[----:B-----5:R-:W-:Y:S01]  /*3450*/  HADD2.F32 R171, -RZ, R168.H0_H0 ;  /* 0x200000a8ffab7230 */ /* 0x020fe20000004100 */
[----:B------:R-:W-:Y:S01]  /*3460*/  ISETP.GT.AND P3, PT, R0, 0x11, PT ;  /* 0x000000110000780c */ /* 0x000fe20003f64270 */
[----:B------:R-:W-:Y:S03]  /*3470*/  BSSY B1, `(.L_x_45) ;  /* 0x0000008000017945 */ /* 0x000fe60003800000 */
[----:B------:R-:W-:-:S04]  /*3480*/  FMUL R171, R171, R22 ;  /* 0x00000016abab7220 */ /* 0x000fc80000400000 */
[----:B------:R-:W-:-:S05]  /*3490*/  FFMA R171, R176, R19, R171 ;  /* 0x00000013b0ab7223 */ /* 0x000fca00000000ab */
[----:B------:R-:W-:-:S05]  /*34a0*/  F2FP.F16.F32.PACK_AB R171, RZ, R171 ;  /* 0x000000abffab723e */ /* 0x000fca00000000ff */
[----:B------:R0:W-:Y:S01]  /*34b0*/  @P1 STG.E.U16 desc[UR46][R6.64+0x20], R171 ;  /* 0x000020ab06001986 */ /* 0x0001e2000c10152e */
[----:B------:R-:W-:-:S13]  /*34c0*/  ISETP.GT.AND P1, PT, R3, RZ, P3 ;  /* 0x000000ff0300720c */ /* 0x000fda0001f24270 */
[----:B0-----:R-:W-:Y:S05]  /*34d0*/  @!P1 BRA `(.L_x_46) ;  /* 0x0000000000049947 */ /* 0x001fea0003800000 */
[----:B------:R0:W5:Y:S02]  /*34e0*/  LDG.E.LTC128B.U16 R168, desc[UR46][R4.64+0x22] ;  /* 0x0000222e04a87981 */ /* 0x000164000c1e1520 */
.L_x_46:
[----:B------:R-:W-:Y:S05]  /*34f0*/  BSYNC B1 ;  /* 0x0000000000017941 */ /* 0x000fea0003800000 */
.L_x_45:
[----:B-----5:R-:W-:Y:S01]  /*3500*/  HADD2.F32 R171, -RZ, R168.H0_H0 ;  /* 0x200000a8ffab7230 */ /* 0x020fe20000004100 */
[----:B------:R-:W-:Y:S04]  /*3510*/  BSSY B1, `(.L_x_47) ;  /* 0x0000008000017945 */ /* 0x000fe80003800000 */
[----:B------:R-:W-:-:S04]  /*3520*/  FMUL R170, R171, R22 ;  /* 0x00000016abaa7220 */ /* 0x000fc80000400000 */
[----:B------:R-:W-:-:S05]  /*3530*/  FFMA R170, R177, R19, R170 ;  /* 0x00000013b1aa7223 */ /* 0x000fca00000000aa */
[----:B------:R-:W-:-:S05]  /*3540*/  F2FP.F16.F32.PACK_AB R170, RZ, R170 ;  /* 0x000000aaffaa723e */ /* 0x000fca00000000ff */
[----:B------:R0:W-:Y:S01]  /*3550*/  @P1 STG.E.U16 desc[UR46][R6.64+0x22], R170 ;  /* 0x000022aa06001986 */ /* 0x0001e2000c10152e */
[----:B------:R-:W-:-:S13]  /*3560*/  ISETP.GT.AND P1, PT, R3, 0x8, P4 ;  /* 0x000000080300780c */ /* 0x000fda0002724270 */
[----:B0-----:R-:W-:Y:S05]  /*3570*/  @!P1 BRA `(.L_x_48) ;  /* 0x0000000000049947 */ /* 0x001fea0003800000 */
[----:B------:R0:W5:Y:S02]  /*3580*/  LDG.E.LTC128B.U16 R168, desc[UR46][R8.64+0x20] ;  /* 0x0000202e08a87981 */ /* 0x000164000c1e1520 */
.L_x_48:
[----:B------:R-:W-:Y:S05]  /*3590*/  BSYNC B1 ;  /* 0x0000000000017941 */ /* 0x000fea0003800000 */
.L_x_47:
[----:B-----5:R-:W-:Y:S01]  /*35a0*/  HADD2.F32 R171, -RZ, R168.H0_H0 ;  /* 0x200000a8ffab7230 */ /* 0x020fe20000004100 */
[----:B------:R-:W-:Y:S04]  /*35b0*/  BSSY B1, `(.L_x_49) ;  /* 0x000000a000017945 */ /* 0x000fe80003800000 */
[----:B------:R-:W-:-:S04]  /*35c0*/  FMUL R171, R171, R22 ;  /* 0x00000016abab7220 */ /* 0x000fc80000400000 */
[----:B------:R-:W-:-:S05]  /*35d0*/  FFMA R171, R178, R19, R171 ;  /* 0x00000013b2ab7223 */ /* 0x000fca00000000ab */
[----:B------:R-:W-:-:S05]  /*35e0*/  F2FP.F16.F32.PACK_AB R171, RZ, R171 ;  /* 0x000000abffab723e */ /* 0x000fca00000000ff */
[----:B------:R0:W-:Y:S01]  /*35f0*/  @P1 STG.E.U16 desc[UR46][R10.64+0x20], R171 ;  /* 0x000020ab0a001986 */ /* 0x0001e2000c10152e */
[----:B------:R-:W-:-:S05]  /*3600*/  IADD3 R193, P1, R193, 0x80, RZ ;  /* 0x00000080c1c17810 */ /* 0x000fca0007f3e0ff */
[----:B------:R-:W-:Y:S01]  /*3610*/  IMAD.X R173, RZ, RZ, UR7, P1 ;  /* 0x00000007ffad7e24 */ /* 0x000fe200088e06ff */
[----:B------:R-:W-:-:S13]  /*3620*/  ISETP.GT.AND P1, PT, R3, 0x8, P3 ;  /* 0x000000080300780c */ /* 0x000fda0001f24270 */
[----:B0-----:R-:W-:Y:S05]  /*3630*/  @!P1 BRA `(.L_x_50) ;  /* 0x0000000000049947 */ /* 0x001fea0003800000 */
[----:B------:R0:W5:Y:S02]  /*3640*/  LDG.E.LTC128B.U16 R168, desc[UR46][R8.64+0x22] ;  /* 0x0000222e08a87981 */ /* 0x000164000c1e1520 */
.L_x_50:
[----:B------:R-:W-:Y:S05]  /*3650*/  BSYNC B1 ;  /* 0x0000000000017941 */ /* 0x000fea0003800000 */
.L_x_49:
[----:B-----5:R-:W-:Y:S01]  /*3660*/  HADD2.F32 R171, -RZ, R168.H0_H0 ;  /* 0x200000a8ffab7230 */ /* 0x020fe20000004100 */
[----:B------:R-:W-:Y:S01]  /*3670*/  ISETP.GT.AND P2, PT, R0, 0x18, PT ;  /* 0x000000180000780c */ /* 0x000fe20003f44270 */
[-C--:B------:R-:W-:Y:S01]  /*3680*/  IMAD R174, R173, R188.reuse, RZ ;  /* 0x000000bcadae7224 */ /* 0x080fe200078e02ff */
[----:B------:R-:W-:Y:S01]  /*3690*/  BSSY B1, `(.L_x_51) ;  /* 0x0000020000017945 */ /* 0x000fe20003800000 */
[----:B------:R-:W-:-:S04]  /*36a0*/  IMAD.WIDE.U32 R172, R193, R188, R12 ;  /* 0x000000bcc1ac7225 */ /* 0x000fc800078e000c */
[----:B------:R-:W-:Y:S01]  /*36b0*/  FMUL R170, R171, R22 ;  /* 0x00000016abaa7220 */ /* 0x000fe20000400000 */
[----:B------:R-:W-:-:S03]  /*36c0*/  IMAD R177, R193, R189, R174 ;  /* 0x000000bdc1b17224 */ /* 0x000fc600078e02ae */
[----:B------:R-:W-:Y:S01]  /*36d0*/  FFMA R170, R179, R19, R170 ;  /* 0x00000013b3aa7223 */ /* 0x000fe200000000aa */
[----:B------:R-:W-:-:S04]  /*36e0*/  IMAD.IADD R173, R177, 0x1, R173 ;  /* 0x00000001b1ad7824 */ /* 0x000fc800078e02ad */
[----:B------:R-:W-:Y:S01]  /*36f0*/  F2FP.F16.F32.PACK_AB R174, RZ, R170 ;  /* 0x000000aaffae723e */ /* 0x000fe200000000ff */
[----:B------:R-:W-:-:S03]  /*3700*/  IMAD.WIDE.U32 R170, R193, R188, R186 ;  /* 0x000000bcc1aa7225 */ /* 0x000fc600078e00ba */
[----:B------:R-:W-:Y:S01]  /*3710*/  PRMT R176, R174, 0x7610, R176 ;  /* 0x00007610aeb07816 */ /* 0x000fe200000000b0 */
[----:B------:R-:W-:-:S04]  /*3720*/  IMAD.WIDE.U32 R174, R20, UR41, R172 ;  /* 0x0000002914ae7c25 */ /* 0x000fc8000f8e00ac */
[----:B------:R-:W-:Y:S01]  /*3730*/  IMAD.IADD R171, R171, 0x1, R177 ;  /* 0x00000001abab7824 */ /* 0x000fe200078e02b1 */
[----:B------:R0:W-:Y:S01]  /*3740*/  @P1 STG.E.U16 desc[UR46][R10.64+0x22], R176 ;  /* 0x000022b00a001986 */ /* 0x0001e2000c10152e */
[----:B------:R-:W-:Y:S01]  /*3750*/  LEA R172, P1, R170, R14, 0x1 ;  /* 0x0000000eaaac7211 */ /* 0x000fe200078208ff */
[----:B------:R-:W-:-:S03]  /*3760*/  IMAD.WIDE.U32 R188, R193, R188, R190 ;  /* 0x000000bcc1bc7225 */ /* 0x000fc600078e00be */
[----:B------:R-:W-:Y:S01]  /*3770*/  LEA.HI.X R173, R170, R15, R171, 0x1, P1 ;  /* 0x0000000faaad7211 */ /* 0x000fe200008f0cab */
[----:B------:R-:W-:Y:S01]  /*3780*/  IMAD.IADD R171, R21, 0x1, R175 ;  /* 0x0000000115ab7824 */ /* 0x000fe200078e02af */
[----:B------:R-:W-:Y:S01]  /*3790*/  LEA R170, P1, R174, R14, 0x1 ;  /* 0x0000000eaeaa7211 */ /* 0x000fe200078208ff */
[----:B------:R-:W-:-:S03]  /*37a0*/  IMAD.IADD R177, R177, 0x1, R189 ;  /* 0x00000001b1b17824 */ /* 0x000fc600078e02bd */
[----:B------:R-:W-:Y:S02]  /*37b0*/  LEA.HI.X R171, R174, R15, R171, 0x1, P1 ;  /* 0x0000000faeab7211 */ /* 0x000fe400008f0cab */
[----:B------:R-:W-:-:S05]  /*37c0*/  IADD3 R184, P1, R184, R188, RZ ;  /* 0x000000bcb8b87210 */ /* 0x000fca0007f3e0ff */
[----:B------:R-:W-:Y:S01]  /*37d0*/  IMAD.X R186, R177, 0x1, R187, P1 ;  /* 0x00000001b1ba7824 */ /* 0x000fe200008e06bb */
[----:B------:R-:W-:-:S05]  /*37e0*/  IADD3 R12, P1, R12, R188, RZ ;  /* 0x000000bc0c0c7210 */ /* 0x000fca0007f3e0ff */
[----:B------:R-:W-:Y:S01]  /*37f0*/  IMAD.X R13, R13, 0x1, R177, P1 ;  /* 0x000000010d0d7824 */ /* 0x000fe200008e06b1 */
[----:B------:R-:W-:Y:S01]  /*3800*/  LEA R174, P1, R184, R14, 0x1 ;  /* 0x0000000eb8ae7211 */ /* 0x000fe200078208ff */
[----:B------:R-:W-:-:S03]  /*3810*/  IMAD.WIDE.U32 R12, R20, UR41, R12 ;  /* 0x00000029140c7c25 */ /* 0x000fc6000f8e000c */
[----:B------:R-:W-:Y:S01]  /*3820*/  LEA.HI.X R175, R184, R15, R186, 0x1, P1 ;  /* 0x0000000fb8af7211 */ /* 0x000fe200008f0cba */
[----:B------:R-:W-:Y:S01]  /*3830*/  IMAD.IADD R21, R21, 0x1, R13 ;  /* 0x0000000115157824 */ /* 0x000fe200078e020d */
[----:B------:R-:W-:-:S04]  /*3840*/  LEA R14, P1, R12, R14, 0x1 ;  /* 0x0000000e0c0e7211 */ /* 0x000fc800078208ff */
[----:B------:R-:W-:Y:S02]  /*3850*/  LEA.HI.X R15, R12, R15, R21, 0x1, P1 ;  /* 0x0000000f0c0f7211 */ /* 0x000fe400008f0c15 */
[----:B------:R-:W-:-:S13]  /*3860*/  ISETP.GT.AND P1, PT, R3, RZ, P2 ;  /* 0x000000ff0300720c */ /* 0x000fda0001724270 */
[----:B0-----:R-:W-:Y:S05]  /*3870*/  @!P1 BRA `(.L_x_52) ;  /* 0x0000000000049947 */ /* 0x001fea0003800000 */
[----:B------:R0:W5:Y:S02]  /*3880*/  LDG.E.LTC128B.U16 R168, desc[UR46][R4.64+0x30] ;  /* 0x0000302e04a87981 */ /* 0x000164000c1e1520 */
.L_x_52:
[----:B------:R-:W-:Y:S05]  /*3890*/  BSYNC B1 ;  /* 0x0000000000017941 */ /* 0x000fea0003800000 */
.L_x_51:
[----:B-----5:R-:W-:Y:S01]  /*38a0*/  HADD2.F32 R13, -RZ, R168.H0_H0 ;  /* 0x200000a8ff0d7230 */ /* 0x020fe20000004100 */
[----:B------:R-:W-:Y:S04]  /*38b0*/  BSSY B1, `(.L_x_53) ;  /* 0x0000009000017945 */ /* 0x000fe80003800000 */
[----:B------:R-:W-:-:S04]  /*38c0*/  FMUL R13, R13, R22 ;  /* 0x000000160d0d7220 */ /* 0x000fc80000400000 */
[----:B------:R-:W-:-:S05]  /*38d0*/  FFMA R13, R180, R19, R13 ;  /* 0x00000013b40d7223 */ /* 0x000fca000000000d */
[----:B------:R-:W-:-:S05]  /*38e0*/  F2FP.F16.F32.PACK_AB R13, RZ, R13 ;  /* 0x0000000dff0d723e */ /* 0x000fca00000000ff */
[----:B------:R0:W-:Y:S01]  /*38f0*/  @P1 STG.E.U16 desc[UR46][R6.64+0x30], R13 ;  /* 0x0000300d06001986 */ /* 0x0001e2000c10152e */
[----:B------:R-:W-:-:S04]  /*3900*/  ISETP.GT.AND P1, PT, R0, 0x19, PT ;  /* 0x000000190000780c */ /* 0x000fc80003f24270 */
[----:B------:R-:W-:-:S13]  /*3910*/  ISETP.GT.AND P5, PT, R3, RZ, P1 ;  /* 0x000000ff0300720c */ /* 0x000fda0000fa4270 */
[----:B0-----:R-:W-:Y:S05]  /*3920*/  @!P5 BRA `(.L_x_54) ;  /* 0x000000000004d947 */ /* 0x001fea0003800000 */
[----:B------:R0:W5:Y:S02]  /*3930*/  LDG.E.LTC128B.U16 R168, desc[UR46][R4.64+0x32] ;  /* 0x0000322e04a87981 */ /* 0x000164000c1e1520 */
.L_x_54:
[----:B------:R-:W-:Y:S05]  /*3940*/  BSYNC B1 ;  /* 0x0000000000017941 */ /* 0x000fea0003800000 */
.L_x_53:
        /* <DEDUP_REMOVED lines=9> */
.L_x_56:
[----:B------:R-:W-:Y:S05]  /*39e0*/  BSYNC B1 ;  /* 0x0000000000017941 */ /* 0x000fea0003800000 */
.L_x_55:
        /* <DEDUP_REMOVED lines=9> */
.L_x_58:
[----:B------:R-:W-:Y:S05]  /*3a80*/  BSYNC B1 ;  /* 0x0000000000017941 */ /* 0x000fea0003800000 */
.L_x_57:
[----:B-----5:R-:W-:Y:S02]  /*3a90*/  HADD2.F32 R13, -RZ, R168.H0_H0 ;  /* 0x200000a8ff0d7230 */ /* 0x020fe40000004100 */
[----:B------:R-:W-:Y:S02]  /*3aa0*/  IMAD.U32 R177, RZ, RZ, UR8 ;  /* 0x00000008ffb17e24 */ /* 0x000fe4000f8e00ff */
[----:B------:R-:W-:Y:S02]  /*3ab0*/  IMAD.U32 R21, RZ, RZ, UR8 ;  /* 0x00000008ff157e24 */ /* 0x000fe4000f8e00ff */
[----:B------:R-:W-:Y:S01]  /*3ac0*/  FMUL R12, R13, R22 ;  /* 0x000000160d0c7220 */ /* 0x000fe20000400000 */
[----:B------:R-:W-:-:S03]  /*3ad0*/  IMAD.SHL.U32 R177, R177, 0x100, RZ ;  /* 0x00000100b1b17824 */ /* 0x000fc600078e00ff */
[----:B------:R-:W-:-:S05]  /*3ae0*/  FFMA R12, R183, R19, R12 ;  /* 0x00000013b70c7223 */ /* 0x000fca000000000c */
[----:B------:R-:W-:-:S04]  /*3af0*/  F2FP.F16.F32.PACK_AB R12, RZ, R12 ;  /* 0x0000000cff0c723e */ /* 0x000fc800000000ff */
[----:B------:R-:W-:Y:S01]  /*3b00*/  PRMT R13, R12, 0x7610, R13 ;  /* 0x000076100c0d7816 */ /* 0x000fe2000000000d */
[----:B------:R-:W-:-:S04]  /*3b10*/  IMAD.U32 R12, RZ, RZ, UR9 ;  /* 0x00000009ff0c7e24 */ /* 0x000fc8000f8e00ff */
[----:B------:R1:W-:Y:S01]  /*3b20*/  @P5 STG.E.U16 desc[UR46][R10.64+0x32], R13 ;  /* 0x0000320d0a005986 */ /* 0x0003e2000c10152e */
[----:B------:R-:W-:Y:S02]  /*3b30*/  SHF.L.U64.HI R21, R21, 0x8, R12 ;  /* 0x0000000815157819 */ /* 0x000fe4000001020c */
[----:B------:R-:W-:-:S05]  /*3b40*/  IADD3 R12, P5, R177, R6, RZ ;  /* 0x00000006b10c7210 */ /* 0x000fca0007fbe0ff */
[----:B-1----:R-:W-:Y:S01]  /*3b50*/  IMAD.X R13, R21, 0x1, R7, P5 ;  /* 0x00000001150d7824 */ /* 0x002fe200028e0607 */
[----:B------:R-:W-:-:S13]  /*3b60*/  ISETP.GT.AND P5, PT, R3, 0x80, P0 ;  /* 0x000000800300780c */ /* 0x000fda00007a4270 */
[----:B------:R-:W2:Y:S01]  /*3b70*/  @P5 LDG.E.LTC128B.U16 R168, desc[UR46][R172.64] ;  /* 0x0000002eaca85981 */ /* 0x000ea2000c1e1520 */
[----:B------:R-:W-:Y:S01]  /*3b80*/  BSSY B1, `(.L_x_59) ;  /* 0x000000a000017945 */ /* 0x000fe20003800000 */
[----:B--2---:R-:W-:-:S05]  /*3b90*/  HADD2.F32 R179, -RZ, R168.H0_H0 ;  /* 0x200000a8ffb37230 */ /* 0x004fca0000004100 */
[----:B------:R-:W-:-:S04]  /*3ba0*/  FMUL R179, R179, R22 ;  /* 0x00000016b3b37220 */ /* 0x000fc80000400000 */
[----:B------:R-:W-:-:S05]  /*3bb0*/  FFMA R179, R152, R19, R179 ;  /* 0x0000001398b37223 */ /* 0x000fca00000000b3 */
[----:B------:R-:W-:-:S05]  /*3bc0*/  F2FP.F16.F32.PACK_AB R179, RZ, R179 ;  /* 0x000000b3ffb3723e */ /* 0x000fca00000000ff */
[----:B------:R1:W-:Y:S01]  /*3bd0*/  @P5 STG.E.U16 desc[UR46][R12.64], R179 ;  /* 0x000000b30c005986 */ /* 0x0003e2000c10152e */
[----:B------:R-:W-:-:S04]  /*3be0*/  LOP3.LUT P5, RZ, R192, 0x4, RZ, 0xc0, !PT ;  /* 0x00000004c0ff7812 */ /* 0x000fc800078ac0ff */
[----:B------:R-:W-:-:S13]  /*3bf0*/  ISETP.GT.AND P5, PT, R3, 0x80, P5 ;  /* 0x000000800300780c */ /* 0x000fda0002fa4270 */
[----:B-1----:R-:W-:Y:S05]  /*3c00*/  @!P5 BRA `(.L_x_60) ;  /* 0x000000000004d947 */ /* 0x002fea0003800000 */
[----:B------:R1:W5:Y:S02]  /*3c10*/  LDG.E.LTC128B.U16 R168, desc[UR46][R170.64+0x2] ;  /* 0x0000022eaaa87981 */ /* 0x000364000c1e1520 */
.L_x_60:
[----:B------:R-:W-:Y:S05]  /*3c20*/  BSYNC B1 ;  /* 0x0000000000017941 */ /* 0x000fea0003800000 */
.L_x_59:
[----:B-----5:R-:W-:Y:S01]  /*3c30*/  HADD2.F32 R173, -RZ, R168.H0_H0 ;  /* 0x200000a8ffad7230 */ /* 0x020fe20000004100 */
[----:B------:R-:W-:Y:S01]  /*3c40*/  ISETP.GT.AND P0, PT, R3, 0x88, P0 ;  /* 0x000000880300780c */ /* 0x000fe20000704270 */
[----:B------:R-:W-:Y:S03]  /*3c50*/  BSSY B1, `(.L_x_61) ;  /* 0x0000009000017945 */ /* 0x000fe60003800000 */
[----:B------:R-:W-:-:S04]  /*3c60*/  FMUL R20, R173, R22 ;  /* 0x00000016ad147220 */ /* 0x000fc80000400000 */
[----:B------:R-:W-:-:S05]  /*3c70*/  FFMA R20, R153, R19, R20 ;  /* 0x0000001399147223 */ /* 0x000fca0000000014 */
[----:B------:R-:W-:-:S05]  /*3c80*/  F2FP.F16.F32.PACK_AB R20, RZ, R20 ;  /* 0x00000014ff14723e */ /* 0x000fca00000000ff */
[----:B------:R2:W-:Y:S01]  /*3c90*/  @P5 STG.E.U16 desc[UR46][R12.64+0x2], R20 ;  /* 0x000002140c005986 */ /* 0x0005e2000c10152e */
[----:B------:R-:W-:-:S05]  /*3ca0*/  IADD3 R152, P5, R12, R23, RZ ;  /* 0x000000170c987210 */ /* 0x000fca0007fbe0ff */
[----:B------:R-:W-:Y:S01]  /*3cb0*/  IMAD.X R153, R13, 0x1, R169, P5 ;  /* 0x000000010d997824 */ /* 0x000fe200028e06a9 */
[----:B------:R-:W-:Y:S07]  /*3cc0*/  @!P0 BRA `(.L_x_62) ;  /* 0x0000000000048947 */ /* 0x000fee0003800000 */
[----:B------:R0:W5:Y:S02]  /*3cd0*/  LDG.E.LTC128B.U16 R168, desc[UR46][R174.64] ;  /* 0x0000002eaea87981 */ /* 0x000164000c1e1520 */
.L_x_62:
[----:B------:R-:W-:Y:S05]  /*3ce0*/  BSYNC B1 ;  /* 0x0000000000017941 */ /* 0x000fea0003800000 */
.L_x_61:
[----:B-----5:R-:W-:Y:S01]  /*3cf0*/  HADD2.F32 R173, -RZ, R168.H0_H0 ;  /* 0x200000a8ffad7230 */ /* 0x020fe20000004100 */
[----:B------:R-:W-:Y:S01]  /*3d00*/  LOP3.LUT P5, RZ, R192, 0x4, RZ, 0xc0, !PT ;  /* 0x00000004c0ff7812 */ /* 0x000fe200078ac0ff */
[----:B------:R-:W-:Y:S03]  /*3d10*/  BSSY B1, `(.L_x_63) ;  /* 0x0000008000017945 */ /* 0x000fe60003800000 */
[----:B------:R-:W-:-:S04]  /*3d20*/  FMUL R173, R173, R22 ;  /* 0x00000016adad7220 */ /* 0x000fc80000400000 */
[----:B------:R-:W-:-:S05]  /*3d30*/  FFMA R173, R154, R19, R173 ;  /* 0x000000139aad7223 */ /* 0x000fca00000000ad */
[----:B------:R-:W-:-:S05]  /*3d40*/  F2FP.F16.F32.PACK_AB R173, RZ, R173 ;  /* 0x000000adffad723e */ /* 0x000fca00000000ff */
[----:B------:R0:W-:Y:S01]  /*3d50*/  @P0 STG.E.U16 desc[UR46][R152.64], R173 ;  /* 0x000000ad98000986 */ /* 0x0001e2000c10152e */
[----:B------:R-:W-:-:S13]  /*3d60*/  ISETP.GT.AND P0, PT, R3, 0x88, P5 ;  /* 0x000000880300780c */ /* 0x000fda0002f04270 */
[----:B0-----:R-:W-:Y:S05]  /*3d70*/  @!P0 BRA `(.L_x_64) ;  /* 0x0000000000048947 */ /* 0x001fea0003800000 */
[----:B------:R0:W5:Y:S02]  /*3d80*/  LDG.E.LTC128B.U16 R168, desc[UR46][R14.64+0x2] ;  /* 0x0000022e0ea87981 */ /* 0x000164000c1e1520 */
.L_x_64:
[----:B------:R-:W-:Y:S05]  /*3d90*/  BSYNC B1 ;  /* 0x0000000000017941 */ /* 0x000fea0003800000 */
.L_x_63:
[----:B-----5:R-:W-:Y:S01]  /*3da0*/  HADD2.F32 R173, -RZ, R168.H0_H0 ;  /* 0x200000a8ffad7230 */ /* 0x020fe20000004100 */
[----:B------:R-:W-:Y:S01]  /*3db0*/  LOP3.LUT P5, RZ, R192, 0x2, RZ, 0xc0, !PT ;  /* 0x00000002c0ff7812 */ /* 0x000fe200078ac0ff */
[----:B------:R-:W-:Y:S03]  /*3dc0*/  BSSY B1, `(.L_x_65) ;  /* 0x0000008000017945 */ /* 0x000fe60003800000 */
[----:B--2---:R-:W-:-:S04]  /*3dd0*/  FMUL R20, R173, R22 ;  /* 0x00000016ad147220 */ /* 0x004fc80000400000 */
[----:B------:R-:W-:-:S05]  /*3de0*/  FFMA R20, R155, R19, R20 ;  /* 0x000000139b147223 */ /* 0x000fca0000000014 */
[----:B------:R-:W-:-:S05]  /*3df0*/  F2FP.F16.F32.PACK_AB R20, RZ, R20 ;  /* 0x00000014ff14723e */ /* 0x000fca00000000ff */
[----:B------:R2:W-:Y:S01]  /*3e00*/  @P0 STG.E.U16 desc[UR46][R152.64+0x2], R20 ;  /* 0x0000021498000986 */ /* 0x0005e2000c10152e */
[----:B------:R-:W-:-:S13]  /*3e10*/  ISETP.GT.AND P0, PT, R3, 0x80, P5 ;  /* 0x000000800300780c */ /* 0x000fda0002f04270 */
[----:B--2---:R-:W-:Y:S05]  /*3e20*/  @!P0 BRA `(.L_x_66) ;  /* 0x0000000000048947 */ /* 0x004fea0003800000 */
[----:B------:R2:W5:Y:S02]  /*3e30*/  LDG.E.LTC128B.U16 R168, desc[UR46][R170.64+0x10] ;  /* 0x0000102eaaa87981 */ /* 0x000564000c1e1520 */
.L_x_66:
[----:B------:R-:W-:Y:S05]  /*3e40*/  BSYNC B1 ;  /* 0x0000000000017941 */ /* 0x000fea0003800000 */
.L_x_65:
        /* <DEDUP_REMOVED lines=9> */
.L_x_68:
[----:B------:R-:W-:Y:S05]  /*3ee0*/  BSYNC B1 ;  /* 0x0000000000017941 */ /* 0x000fea0003800000 */
.L_x_67:
        /* <DEDUP_REMOVED lines=9> */
.L_x_70:
[----:B------:R-:W-:Y:S05]  /*3f80*/  BSYNC B1 ;  /* 0x0000000000017941 */ /* 0x000fea0003800000 */
.L_x_69:
        /* <DEDUP_REMOVED lines=9> */
.L_x_72:
[----:B------:R-:W-:Y:S05]  /*4020*/  BSYNC B1 ;  /* 0x0000000000017941 */ /* 0x000fea0003800000 */
.L_x_71:
[----:B0----5:R-:W-:Y:S01]  /*4030*/  HADD2.F32 R155, -RZ, R168.H0_H0 ;  /* 0x200000a8ff9b7230 */ /* 0x021fe20000004100 */
        /* <DEDUP_REMOVED lines=8> */
.L_x_74:
[----:B------:R-:W-:Y:S05]  /*40c0*/  BSYNC B1 ;  /* 0x0000000000017941 */ /* 0x000fea0003800000 */
.L_x_73:
        /* <DEDUP_REMOVED lines=9> */
.L_x_76:
[----:B------:R-:W-:Y:S05]  /*4160*/  BSYNC B1 ;  /* 0x0000000000017941 */ /* 0x000fea0003800000 */
.L_x_75:
        /* <DEDUP_REMOVED lines=9> */
.L_x_78:
[----:B------:R-:W-:Y:S05]  /*4200*/  BSYNC B1 ;  /* 0x0000000000017941 */ /* 0x000fea0003800000 */
.L_x_77:
        /* <DEDUP_REMOVED lines=9> */
.L_x_80:
[----:B------:R-:W-:Y:S05]  /*42a0*/  BSYNC B1 ;  /* 0x0000000000017941 */ /* 0x000fea0003800000 */
.L_x_79:
        /* <DEDUP_REMOVED lines=9> */
.L_x_82:
[----:B------:R-:W-:Y:S05]  /*4340*/  BSYNC B1 ;  /* 0x0000000000017941 */ /* 0x000fea0003800000 */
.L_x_81:
        /* <DEDUP_REMOVED lines=9> */
.L_x_84:
[----:B------:R-:W-:Y:S05]  /*43e0*/  BSYNC B1 ;  /* 0x0000000000017941 */ /* 0x000fea0003800000 */
.L_x_83:
        /* <DEDUP_REMOVED lines=9> */
.L_x_86:
[----:B------:R-:W-:Y:S05]  /*4480*/  BSYNC B1 ;  /* 0x0000000000017941 */ /* 0x000fea0003800000 */
.L_x_85:
        /* <DEDUP_REMOVED lines=9> */
.L_x_88:
[----:B------:R-:W-:Y:S05]  /*4520*/  BSYNC B1 ;  /* 0x0000000000017941 */ /* 0x000fea0003800000 */
.L_x_87:
[----:B0----5:R-:W-:Y:S01]  /*4530*/  HADD2.F32 R155, -RZ, R168.H0_H0 ;  /* 0x200000a8ff9b7230 */ /* 0x021fe20000004100 */
        /* <DEDUP_REMOVED lines=11> */
.L_x_90:
[----:B------:R-:W-:Y:S05]  /*45f0*/  BSYNC B1 ;  /* 0x0000000000017941 */ /* 0x000fea0003800000 */
.L_x_89:
        /* <DEDUP_REMOVED lines=12> */
.L_x_92:
[----:B------:R-:W-:Y:S05]  /*46c0*/  BSYNC B1 ;  /* 0x0000000000017941 */ /* 0x000fea0003800000 */
.L_x_91:
        /* <DEDUP_REMOVED lines=9> */
.L_x_94:
[----:B------:R-:W-:Y:S05]  /*4760*/  BSYNC B1 ;  /* 0x0000000000017941 */ /* 0x000fea0003800000 */
.L_x_93:
        /* <DEDUP_REMOVED lines=9> */
.L_x_96:
[----:B------:R-:W-:Y:S05]  /*4800*/  BSYNC B1 ;  /* 0x0000000000017941 */ /* 0x000fea0003800000 */
.L_x_95:
        /* <DEDUP_REMOVED lines=12> */
.L_x_98:
[----:B------:R-:W-:Y:S05]  /*48d0*/  BSYNC B1 ;  /* 0x0000000000017941 */ /* 0x000fea0003800000 */
.L_x_97:
[----:B-----5:R-:W-:Y:S01]  /*48e0*/  HADD2.F32 R137, -RZ, R168.H0_H0 ;  /* 0x200000a8ff897230 */ /* 0x020fe20000004100 */
        /* <DEDUP_REMOVED lines=9> */
.L_x_100:
[----:B------:R-:W-:Y:S05]  /*4980*/  BSYNC B1 ;  /* 0x0000000000017941 */ /* 0x000fea0003800000 */
.L_x_99:
        /* <DEDUP_REMOVED lines=9> */
.L_x_102:
[----:B------:R-:W-:Y:S05]  /*4a20*/  BSYNC B1 ;  /* 0x0000000000017941 */ /* 0x000fea0003800000 */
.L_x_101:
        /* <DEDUP_REMOVED lines=9> */
.L_x_104:
[----:B------:R-:W-:Y:S05]  /*4ac0*/  BSYNC B1 ;  /* 0x0000000000017941 */ /* 0x000fea0003800000 */
.L_x_103:
[----:B0----5:R-:W-:Y:S01]  /*4ad0*/  HADD2.F32 R137, -RZ, R168.H0_H0 ;  /* 0x200000a8ff897230 */ /* 0x021fe20000004100 */
[----:B------:R-:W-:Y:S01]  /*4ae0*/  IADD3 R20, P0, P2, R23, R6, R177 ;  /* 0x0000000617147210 */ /* 0x000fe20007a1e0b1 */
[----:B------:R-:W-:Y:S01]  /*4af0*/  BSSY B1, `(.L_x_105) ;  /* 0x000000a000017945 */ /* 0x000fe20003800000 */
[----:B------:R-:W-:Y:S02]  /*4b00*/  ISETP.GT.AND P3, PT, R0, 0x30, PT ;  /* 0x000000300000780c */ /* 0x000fe40003f64270 */
[----:B------:R-:W-:Y:S01]  /*4b10*/  FMUL R136, R137, R22 ;  /* 0x0000001689887220 */ /* 0x000fe20000400000 */
[----:B------:R-:W-:Y:S02]  /*4b20*/  IADD3.X R21, R169, R7, R21, P0, P2 ;  /* 0x00000007a9157210 */ /* 0x000fe400007e4415 */
[----:B------:R-:W-:Y:S01]  /*4b30*/  ISETP.GT.AND P0, PT, R3, RZ, P3 ;  /* 0x000000ff0300720c */ /* 0x000fe20001f04270 */
[----:B------:R-:W-:-:S05]  /*4b40*/  FFMA R136, R143, R19, R136 ;  /* 0x000000138f887223 */ /* 0x000fca0000000088 */
[----:B------:R-:W-:-:S05]  /*4b50*/  F2FP.F16.F32.PACK_AB R136, RZ, R136 ;  /* 0x00000088ff88723e */ /* 0x000fca00000000ff */
[----:B------:R0:W-:Y:S02]  /*4b60*/  @P1 STG.E.U16 desc[UR46][R10.64+0x52], R136 ;  /* 0x000052880a001986 */ /* 0x0001e4000c10152e */
[----:B------:R-:W-:Y:S05]  /*4b70*/  @!P0 BRA `(.L_x_106) ;  /* 0x0000000000048947 */ /* 0x000fea0003800000 */
[----:B------:R0:W5:Y:S02]  /*4b80*/  LDG.E.LTC128B.U16 R168, desc[UR46][R4.64+0x60] ;  /* 0x0000602e04a87981 */ /* 0x000164000c1e1520 */
.L_x_106:
[----:B------:R-:W-:Y:S05]  /*4b90*/  BSYNC B1 ;  /* 0x0000000000017941 */ /* 0x000fea0003800000 */
.L_x_105:
        /* <DEDUP_REMOVED lines=10> */
.L_x_108:
[----:B------:R-:W-:Y:S05]  /*4c40*/  BSYNC B1 ;  /* 0x0000000000017941 */ /* 0x000fea0003800000 */
.L_x_107:
        /* <DEDUP_REMOVED lines=9> */
.L_x_110:
[----:B------:R-:W-:Y:S05]  /*4ce0*/  BSYNC B1 ;  /* 0x0000000000017941 */ /* 0x000fea0003800000 */
.L_x_109:
        /* <DEDUP_REMOVED lines=9> */
.L_x_112:
[----:B------:R-:W-:Y:S05]  /*4d80*/  BSYNC B1 ;  /* 0x0000000000017941 */ /* 0x000fea0003800000 */
.L_x_111:
[----:B-----5:R-:W-:Y:S01]  /*4d90*/  HADD2.F32 R137, -RZ, R168.H0_H0 ;  /* 0x200000a8ff897230 */ /* 0x020fe20000004100 */
[----:B------:R-:W-:Y:S01]  /*4da0*/  ISETP.GT.AND P1, PT, R0, 0x38, PT ;  /* 0x000000380000780c */ /* 0x000fe20003f24270 */
[----:B------:R-:W-:Y:S03]  /*4db0*/  BSSY B1, `(.L_x_113) ;  /* 0x000000b000017945 */ /* 0x000fe60003800000 */
[----:B------:R-:W-:-:S04]  /*4dc0*/  FMUL R136, R137, R22 ;  /* 0x0000001689887220 */ /* 0x000fc80000400000 */
[----:B------:R-:W-:-:S05]  /*4dd0*/  FFMA R136, R147, R19, R136 ;  /* 0x0000001393887223 */ /* 0x000fca0000000088 */
[----:B------:R-:W-:-:S04]  /*4de0*/  F2FP.F16.F32.PACK_AB R136, RZ, R136 ;  /* 0x00000088ff88723e */ /* 0x000fc800000000ff */
[----:B------:R-:W-:-:S05]  /*4df0*/  PRMT R137, R136, 0x7610, R137 ;  /* 0x0000761088897816 */ /* 0x000fca0000000089 */
[----:B------:R1:W-:Y:S01]  /*4e00*/  @P0 STG.E.U16 desc[UR46][R10.64+0x62], R137 ;  /* 0x000062890a000986 */ /* 0x0003e2000c10152e */
[----:B------:R-:W-:-:S05]  /*4e10*/  IADD3 R136, P0, R23, R12, RZ ;  /* 0x0000000c17887210 */ /* 0x000fca0007f1e0ff */
[----:B-1----:R-:W-:Y:S01]  /*4e20*/  IMAD.X R137, R169, 0x1, R13, P0 ;  /* 0x00000001a9897824 */ /* 0x002fe200000e060d */
[----:B------:R-:W-:-:S13]  /*4e30*/  ISETP.GT.AND P0, PT, R3, RZ, P1 ;  /* 0x000000ff0300720c */ /* 0x000fda0000f04270 */
[----:B------:R-:W-:Y:S05]  /*4e40*/  @!P0 BRA `(.L_x_114) ;  /* 0x0000000000048947 */ /* 0x000fea0003800000 */
[----:B------:R1:W5:Y:S02]  /*4e50*/  LDG.E.LTC128B.U16 R168, desc[UR46][R4.64+0x70] ;  /* 0x0000702e04a87981 */ /* 0x000364000c1e1520 */
.L_x_114:
[----:B------:R-:W-:Y:S05]  /*4e60*/  BSYNC B1 ;  /* 0x0000000000017941 */ /* 0x000fea0003800000 */
.L_x_113:
        /* <DEDUP_REMOVED lines=10> */
.L_x_116:
[----:B------:R-:W-:Y:S05]  /*4f10*/  BSYNC B1 ;  /* 0x0000000000017941 */ /* 0x000fea0003800000 */
.L_x_115:
        /* <DEDUP_REMOVED lines=9> */
.L_x_118:
[----:B------:R-:W-:Y:S05]  /*4fb0*/  BSYNC B1 ;  /* 0x0000000000017941 */ /* 0x000fea0003800000 */
.L_x_117:
        /* <DEDUP_REMOVED lines=9> */
.L_x_120:
[----:B------:R-:W-:Y:S05]  /*5050*/  BSYNC B1 ;  /* 0x0000000000017941 */ /* 0x000fea0003800000 */
.L_x_119:
[----:B-----5:R-:W-:Y:S01]  /*5060*/  HADD2.F32 R23, -RZ, R168.H0_H0 ;  /* 0x200000a8ff177230 */ /* 0x020fe20000004100 */
[----:B------:R-:W-:Y:S04]  /*5070*/  BSSY B1, `(.L_x_121) ;  /* 0x0000009000017945 */ /* 0x000fe80003800000 */
[----:B------:R-:W-:-:S04]  /*5080*/  FMUL R138, R23, R22 ;  /* 0x00000016178a7220 */ /* 0x000fc80000400000 */
[----:B------:R-:W-:-:S05]  /*5090*/  FFMA R138, R151, R19, R138 ;  /* 0x00000013978a7223 */ /* 0x000fca000000008a */
[----:B------:R-:W-:-:S05]  /*50a0*/  F2FP.F16.F32.PACK_AB R138, RZ, R138 ;  /* 0x0000008aff8a723e */ /* 0x000fca00000000ff */
[----:B------:R0:W-:Y:S01]  /*50b0*/  @P5 STG.E.U16 desc[UR46][R10.64+0x72], R138 ;  /* 0x0000728a0a005986 */ /* 0x0001e2000c10152e */
[----:B------:R-:W-:-:S04]  /*50c0*/  LOP3.LUT P5, RZ, R192, 0x1, RZ, 0xc0, !PT ;  /* 0x00000001c0ff7812 */ /* 0x000fc800078ac0ff */
[----:B------:R-:W-:-:S13]  /*50d0*/  ISETP.GT.AND P5, PT, R3, 0x80, P5 ;  /* 0x000000800300780c */ /* 0x000fda0002fa4270 */
[----:B0-----:R-:W-:Y:S05]  /*50e0*/  @!P5 BRA `(.L_x_122) ;  /* 0x000000000004d947 */ /* 0x001fea0003800000 */
[----:B------:R0:W5:Y:S02]  /*50f0*/  LDG.E.LTC128B.U16 R168, desc[UR46][R170.64+0x40] ;  /* 0x0000402eaaa87981 */ /* 0x000164000c1e1520 */
.L_x_122:
[----:B------:R-:W-:Y:S05]  /*5100*/  BSYNC B1 ;  /* 0x0000000000017941 */ /* 0x000fea0003800000 */
.L_x_121:
        /* <DEDUP_REMOVED lines=10> */
.L_x_124:
[----:B------:R-:W-:Y:S05]  /*51b0*/  BSYNC B1 ;  /* 0x0000000000017941 */ /* 0x000fea0003800000 */
.L_x_123:
        /* <DEDUP_REMOVED lines=10> */
.L_x_126:
[----:B------:R-:W-:Y:S05]  /*5260*/  BSYNC B1 ;  /* 0x0000000000017941 */ /* 0x000fea0003800000 */
.L_x_125:
        /* <DEDUP_REMOVED lines=10> */
.L_x_128:
[----:B------:R-:W-:Y:S05]  /*5310*/  BSYNC B1 ;  /* 0x0000000000017941 */ /* 0x000fea0003800000 */
.L_x_127:
        /* <DEDUP_REMOVED lines=9> */
.L_x_130:
[----:B------:R-:W-:Y:S05]  /*53b0*/  BSYNC B1 ;  /* 0x0000000000017941 */ /* 0x000fea0003800000 */
.L_x_129:
        /* <DEDUP_REMOVED lines=9> */
.L_x_132:
[----:B------:R-:W-:Y:S05]  /*5450*/  BSYNC B1 ;  /* 0x0000000000017941 */ /* 0x000fea0003800000 */
.L_x_131:
        /* <DEDUP_REMOVED lines=9> */
.L_x_134:
[----:B------:R-:W-:Y:S05]  /*54f0*/  BSYNC B1 ;  /* 0x0000000000017941 */ /* 0x000fea0003800000 */
.L_x_133:
[----:B-----5:R-:W-:Y:S01]  /*5500*/  HADD2.F32 R21, -RZ, R168.H0_H0 ;  /* 0x200000a8ff157230 */ /* 0x020fe20000004100 */
[----:B------:R-:W-:Y:S01]  /*5510*/  ISETP.GT.AND P4, PT, R3, 0x88, P4 ;  /* 0x000000880300780c */ /* 0x000fe20002784270 */
[----:B0-----:R-:W-:Y:S01]  /*5520*/  IMAD.MOV.U32 R20, RZ, RZ, R136 ;  /* 0x000000ffff147224 */ /* 0x001fe200078e0088 */
[----:B------:R-:W-:Y:S02]  /*5530*/  BSSY B1, `(.L_x_135) ;  /* 0x0000009000017945 */ /* 0x000fe40003800000 */
[----:B------:R-:W-:-:S04]  /*5540*/  FMUL R21, R21, R22 ;  /* 0x0000001615157220 */ /* 0x000fc80000400000 */
[----:B------:R-:W-:-:S05]  /*5550*/  FFMA R21, R126, R19, R21 ;  /* 0x000000137e157223 */ /* 0x000fca0000000015 */
[----:B------:R-:W-:-:S04]  /*5560*/  F2FP.F16.F32.PACK_AB R21, RZ, R21 ;  /* 0x00000015ff15723e */ /* 0x000fc800000000ff */
[----:B------:R-:W-:Y:S01]  /*5570*/  PRMT R23, R21, 0x7610, R23 ;  /* 0x0000761015177816 */ /* 0x000fe20000000017 */
[----:B------:R-:W-:-:S05]  /*5580*/  IMAD.MOV.U32 R21, RZ, RZ, R137 ;  /* 0x000000ffff157224 */ /* 0x000fca00078e0089 */
[----:B------:R0:W-:Y:S01]  /*5590*/  @P6 STG.E.U16 desc[UR46][R20.64+0x50], R23 ;  /* 0x0000501714006986 */ /* 0x0001e2000c10152e */
[----:B------:R-:W-:Y:S05]  /*55a0*/  @!P4 BRA `(.L_x_136) ;  /* 0x000000000004c947 */ /* 0x000fea0003800000 */
[----:B------:R0:W5:Y:S02]  /*55b0*/  LDG.E.LTC128B.U16 R168, desc[UR46][R14.64+0x52] ;  /* 0x0000522e0ea87981 */ /* 0x000164000c1e1520 */
.L_x_136:
[----:B------:R-:W-:Y:S05]  /*55c0*/  BSYNC B1 ;  /* 0x0000000000017941 */ /* 0x000fea0003800000 */
.L_x_135:
        /* <DEDUP_REMOVED lines=9> */
.L_x_138:
[----:B------:R-:W-:Y:S05]  /*5660*/  BSYNC B1 ;  /* 0x0000000000017941 */ /* 0x000fea0003800000 */
.L_x_137:
        /* <DEDUP_REMOVED lines=9> */
.L_x_140:
[----:B------:R-:W-:Y:S05]  /*5700*/  BSYNC B1 ;  /* 0x0000000000017941 */ /* 0x000fea0003800000 */
.L_x_139:
        /* <DEDUP_REMOVED lines=9> */
.L_x_142:
[----:B------:R-:W-:Y:S05]  /*57a0*/  BSYNC B1 ;  /* 0x0000000000017941 */ /* 0x000fea0003800000 */
.L_x_141:
        /* <DEDUP_REMOVED lines=9> */
.L_x_144:
[----:B------:R-:W-:Y:S05]  /*5840*/  BSYNC B1 ;  /* 0x0000000000017941 */ /* 0x000fea0003800000 */
.L_x_143:
        /* <DEDUP_REMOVED lines=9> */
.L_x_146:
[----:B------:R-:W-:Y:S05]  /*58e0*/  BSYNC B1 ;  /* 0x0000000000017941 */ /* 0x000fea0003800000 */
.L_x_145:
        /* <DEDUP_REMOVED lines=9> */
.L_x_148:
[----:B------:R-:W-:Y:S05]  /*5980*/  BSYNC B1 ;  /* 0x0000000000017941 */ /* 0x000fea0003800000 */
.L_x_147:
        /* <DEDUP_REMOVED lines=9> */
.L_x_150:
[----:B------:R-:W-:Y:S05]  /*5a20*/  BSYNC B1 ;  /* 0x0000000000017941 */ /* 0x000fea0003800000 */
.L_x_149:
        /* <DEDUP_REMOVED lines=9> */
.L_x_152:
[----:B------:R-:W-:Y:S05]  /*5ac0*/  BSYNC B1 ;  /* 0x0000000000017941 */ /* 0x000fea0003800000 */
.L_x_151:
[----:B0----5:R-:W-:Y:S01]  /*5ad0*/  HADD2.F32 R23, -RZ, R168.H0_H0 ;  /* 0x200000a8ff177230 */ /* 0x021fe20000004100 */
[----:B------:R-:W-:Y:S01]  /*5ae0*/  ISETP.GT.AND P3, PT, R0, 0x40, PT ;  /* 0x000000400000780c */ /* 0x000fe20003f64270 */
[----:B------:R-:W-:Y:S03]  /*5af0*/  BSSY B1, `(.L_x_153) ;  /* 0x0000009000017945 */ /* 0x000fe60003800000 */
[----:B------:R-:W-:Y:S01]  /*5b00*/  FMUL R120, R23, R22 ;  /* 0x0000001617787220 */ /* 0x000fe20000400000 */
[----:B------:R-:W-:Y:S02]  /*5b10*/  ISETP.GT.AND P1, PT, R3, RZ, P3 ;  /* 0x000000ff0300720c */ /* 0x000fe40001f24270 */
[----:B------:R-:W-:Y:S01]  /*5b20*/  P2R R121, PR, RZ, 0x8 ;  /* 0x00000008ff797803 */ /* 0x000fe20000000000 */
[----:B------:R-:W-:-:S05]  /*5b30*/  FFMA R120, R135, R19, R120 ;  /* 0x0000001387787223 */ /* 0x000fca0000000078 */
[----:B------:R-:W-:-:S05]  /*5b40*/  F2FP.F16.F32.PACK_AB R120, RZ, R120 ;  /* 0x00000078ff78723e */ /* 0x000fca00000000ff */
[----:B------:R0:W-:Y:S01]  /*5b50*/  @P0 STG.E.U16 desc[UR46][R20.64+0x72], R120 ;  /* 0x0000727814000986 */ /* 0x0001e2000c10152e */
[----:B------:R-:W-:Y:S05]  /*5b60*/  @!P1 BRA `(.L_x_154) ;  /* 0x0000000000049947 */ /* 0x000fea0003800000 */
[----:B------:R0:W5:Y:S02]  /*5b70*/  LDG.E.LTC128B.U16 R168, desc[UR46][R4.64+0x80] ;  /* 0x0000802e04a87981 */ /* 0x000164000c1e1520 */
.L_x_154:
[----:B------:R-:W-:Y:S05]  /*5b80*/  BSYNC B1 ;  /* 0x0000000000017941 */ /* 0x000fea0003800000 */
.L_x_153:
[----:B-----5:R-:W-:Y:S01]  /*5b90*/  HADD2.F32 R23, -RZ, R168.H0_H0 ;  /* 0x200000a8ff177230 */ /* 0x020fe20000004100 */
[----:B------:R-:W-:Y:S01]  /*5ba0*/  ISETP.GT.AND P2, PT, R0, 0x41, PT ;  /* 0x000000410000780c */ /* 0x000fe20003f44270 */
[----:B------:R-:W-:Y:S03]  /*5bb0*/  BSSY B1, `(.L_x_155) ;  /* 0x0000009000017945 */ /* 0x000fe60003800000 */
[----:B------:R-:W-:Y:S01]  /*5bc0*/  FMUL R23, R23, R22 ;  /* 0x0000001617177220 */ /* 0x000fe20000400000 */
[----:B------:R-:W-:Y:S02]  /*5bd0*/  ISETP.GT.AND P0, PT, R3, RZ, P2 ;  /* 0x000000ff0300720c */ /* 0x000fe40001704270 */
[----:B0-----:R-:W-:Y:S01]  /*5be0*/  P2R R120, PR, RZ, 0x4 ;  /* 0x00000004ff787803 */ /* 0x001fe20000000000 */
[----:B------:R-:W-:-:S05]  /*5bf0*/  FFMA R23, R104, R19, R23 ;  /* 0x0000001368177223 */ /* 0x000fca0000000017 */
[----:B------:R-:W-:-:S05]  /*5c00*/  F2FP.F16.F32.PACK_AB R23, RZ, R23 ;  /* 0x00000017ff17723e */ /* 0x000fca00000000ff */
[----:B------:R0:W-:Y:S01]  /*5c10*/  @P1 STG.E.U16 desc[UR46][R6.64+0x80], R23 ;  /* 0x0000801706001986 */ /* 0x0001e2000c10152e */
[----:B------:R-:W-:Y:S05]  /*5c20*/  @!P0 BRA `(.L_x_156) ;  /* 0x0000000000048947 */ /* 0x000fea0003800000 */
[----:B------:R0:W5:Y:S02]  /*5c30*/  LDG.E.LTC128B.U16 R168, desc[UR46][R4.64+0x82] ;  /* 0x0000822e04a87981 */ /* 0x000164000c1e1520 */
.L_x_156:
[----:B------:R-:W-:Y:S05]  /*5c40*/  BSYNC B1 ;  /* 0x0000000000017941 */ /* 0x000fea0003800000 */
.L_x_155:
        /* <DEDUP_REMOVED lines=9> */
.L_x_158:
[----:B------:R-:W-:Y:S05]  /*5ce0*/  BSYNC B1 ;  /* 0x0000000000017941 */ /* 0x000fea0003800000 */
.L_x_157:
        /* <DEDUP_REMOVED lines=9> */
.L_x_160:
[----:B------:R-:W-:Y:S05]  /*5d80*/  BSYNC B1 ;  /* 0x0000000000017941 */ /* 0x000fea0003800000 */
.L_x_159:
        /* <DEDUP_REMOVED lines=11> */
.L_x_162:
[----:B------:R-:W-:Y:S05]  /*5e40*/  BSYNC B1 ;  /* 0x0000000000017941 */ /* 0x000fea0003800000 */
.L_x_161:
        /* <DEDUP_REMOVED lines=10> */
.L_x_164:
[----:B------:R-:W-:Y:S05]  /*5ef0*/  BSYNC B1 ;  /* 0x0000000000017941 */ /* 0x000fea0003800000 */
.L_x_163:
        /* <DEDUP_REMOVED lines=9> */
.L_x_166:
[----:B------:R-:W-:Y:S05]  /*5f90*/  BSYNC B1 ;  /* 0x0000000000017941 */ /* 0x000fea0003800000 */
.L_x_165:
        /* <DEDUP_REMOVED lines=9> */
.L_x_168:
[----:B------:R-:W-:Y:S05]  /*6030*/  BSYNC B1 ;  /* 0x0000000000017941 */ /* 0x000fea0003800000 */
.L_x_167:
        /* <DEDUP_REMOVED lines=10> */
.L_x_170:
[----:B------:R-:W-:Y:S05]  /*60e0*/  BSYNC B1 ;  /* 0x0000000000017941 */ /* 0x000fea0003800000 */
.L_x_169:
        /* <DEDUP_REMOVED lines=10> */
.L_x_172:
[----:B------:R-:W-:Y:S05]  /*6190*/  BSYNC B1 ;  /* 0x0000000000017941 */ /* 0x000fea0003800000 */
.L_x_171:
        /* <DEDUP_REMOVED lines=9> */
.L_x_174:
[----:B------:R-:W-:Y:S05]  /*6230*/  BSYNC B1 ;  /* 0x0000000000017941 */ /* 0x000fea0003800000 */
.L_x_173:
        /* <DEDUP_REMOVED lines=9> */
.L_x_176:
[----:B------:R-:W-:Y:S05]  /*62d0*/  BSYNC B1 ;  /* 0x0000000000017941 */ /* 0x000fea0003800000 */
.L_x_175:
        /* <DEDUP_REMOVED lines=10> */
.L_x_178:
[----:B------:R-:W-:Y:S05]  /*6380*/  BSYNC B1 ;  /* 0x0000000000017941 */ /* 0x000fea0003800000 */
.L_x_177:
        /* <DEDUP_REMOVED lines=10> */
.L_x_180:
[----:B------:R-:W-:Y:S05]  /*6430*/  BSYNC B1 ;  /* 0x0000000000017941 */ /* 0x000fea0003800000 */
.L_x_179:
        /* <DEDUP_REMOVED lines=9> */
.L_x_182:
[----:B------:R-:W-:Y:S05]  /*64d0*/  BSYNC B1 ;  /* 0x0000000000017941 */ /* 0x000fea0003800000 */
.L_x_181:
        /* <DEDUP_REMOVED lines=9> */
.L_x_184:
[----:B------:R-:W-:Y:S05]  /*6570*/  BSYNC B1 ;  /* 0x0000000000017941 */ /* 0x000fea0003800000 */
.L_x_183:
[----:B-----5:R-:W-:Y:S01]  /*6580*/  HADD2.F32 R23, -RZ, R168.H0_H0 ;  /* 0x200000a8ff177230 */ /* 0x020fe20000004100 */
[----:B------:R-:W-:Y:S04]  /*6590*/  BSSY B1, `(.L_x_185) ;  /* 0x0000009000017945 */ /* 0x000fe80003800000 */
[----:B------:R-:W-:-:S04]  /*65a0*/  FMUL R104, R23, R22 ;  /* 0x0000001617687220 */ /* 0x000fc80000400000 */
[----:B------:R-:W-:-:S05]  /*65b0*/  FFMA R104, R119, R19, R104 ;  /* 0x0000001377687223 */ /* 0x000fca0000000068 */
[----:B------:R-:W-:-:S05]  /*65c0*/  F2FP.F16.F32.PACK_AB R104, RZ, R104 ;  /* 0x00000068ff68723e */ /* 0x000fca00000000ff */
[----:B------:R0:W-:Y:S01]  /*65d0*/  @P5 STG.E.U16 desc[UR46][R10.64+0xb2], R104 ;  /* 0x0000b2680a005986 */ /* 0x0001e2000c10152e */
[----:B------:R-:W-:-:S04]  /*65e0*/  ISETP.NE.AND P5, PT, R121, RZ, PT ;  /* 0x000000ff7900720c */ /* 0x000fc80003fa5270 */
[----:B------:R-:W-:-:S13]  /*65f0*/  ISETP.GT.AND P5, PT, R3, 0x80, P5 ;  /* 0x000000800300780c */ /* 0x000fda0002fa4270 */
[----:B0-----:R-:W-:Y:S05]  /*6600*/  @!P5 BRA `(.L_x_186) ;  /* 0x000000000004d947 */ /* 0x001fea0003800000 */
[----:B------:R0:W5:Y:S02]  /*6610*/  LDG.E.LTC128B.U16 R168, desc[UR46][R170.64+0x80] ;  /* 0x0000802eaaa87981 */ /* 0x000164000c1e1520 */
.L_x_186:
[----:B------:R-:W-:Y:S05]  /*6620*/  BSYNC B1 ;  /* 0x0000000000017941 */ /* 0x000fea0003800000 */
.L_x_185:
        /* <DEDUP_REMOVED lines=10> */
.L_x_188:
[----:B------:R-:W-:Y:S05]  /*66d0*/  BSYNC B1 ;  /* 0x0000000000017941 */ /* 0x000fea0003800000 */
.L_x_187:
        /* <DEDUP_REMOVED lines=10> */
.L_x_190:
[----:B------:R-:W-:Y:S05]  /*6780*/  BSYNC B1 ;  /* 0x0000000000017941 */ /* 0x000fea0003800000 */
.L_x_189:
        /* <DEDUP_REMOVED lines=10> */
.L_x_192:
[----:B------:R-:W-:Y:S05]  /*6830*/  BSYNC B1 ;  /* 0x0000000000017941 */ /* 0x000fea0003800000 */
.L_x_191:
        /* <DEDUP_REMOVED lines=9> */
.L_x_194:
[----:B------:R-:W-:Y:S05]  /*68d0*/  BSYNC B1 ;  /* 0x0000000000017941 */ /* 0x000fea0003800000 */
.L_x_193:
        /* <DEDUP_REMOVED lines=9> */
.L_x_196:
[----:B------:R-:W-:Y:S05]  /*6970*/  BSYNC B1 ;  /* 0x0000000000017941 */ /* 0x000fea0003800000 */
.L_x_195:
        /* <DEDUP_REMOVED lines=9> */
.L_x_198:
[----:B------:R-:W-:Y:S05]  /*6a10*/  BSYNC B1 ;  /* 0x0000000000017941 */ /* 0x000fea0003800000 */
.L_x_197:
        /* <DEDUP_REMOVED lines=9> */
.L_x_200:
[----:B------:R-:W-:Y:S05]  /*6ab0*/  BSYNC B1 ;  /* 0x0000000000017941 */ /* 0x000fea0003800000 */
.L_x_199:
        /* <DEDUP_REMOVED lines=9> */
.L_x_202:
[----:B------:R-:W-:Y:S05]  /*6b50*/  BSYNC B1 ;  /* 0x0000000000017941 */ /* 0x000fea0003800000 */
.L_x_201:
        /* <DEDUP_REMOVED lines=9> */
.L_x_204:
[----:B------:R-:W-:Y:S05]  /*6bf0*/  BSYNC B1 ;  /* 0x0000000000017941 */ /* 0x000fea0003800000 */
.L_x_203:
        /* <DEDUP_REMOVED lines=9> */
.L_x_206:
[----:B------:R-:W-:Y:S05]  /*6c90*/  BSYNC B1 ;  /* 0x0000000000017941 */ /* 0x000fea0003800000 */
.L_x_205:
        /* <DEDUP_REMOVED lines=9> */
.L_x_208:
[----:B------:R-:W-:Y:S05]  /*6d30*/  BSYNC B1 ;  /* 0x0000000000017941 */ /* 0x000fea0003800000 */
.L_x_207:
        /* <DEDUP_REMOVED lines=9> */
.L_x_210:
[----:B------:R-:W-:Y:S05]  /*6dd0*/  BSYNC B1 ;  /* 0x0000000000017941 */ /* 0x000fea0003800000 */
.L_x_209:
        /* <DEDUP_REMOVED lines=9> */
.L_x_212:
[----:B------:R-:W-:Y:S05]  /*6e70*/  BSYNC B1 ;  /* 0x0000000000017941 */ /* 0x000fea0003800000 */
.L_x_211:
        /* <DEDUP_REMOVED lines=9> */
.L_x_214:
[----:B------:R-:W-:Y:S05]  /*6f10*/  BSYNC B1 ;  /* 0x0000000000017941 */ /* 0x000fea0003800000 */
.L_x_213:
        /* <DEDUP_REMOVED lines=9> */
.L_x_216:
[----:B------:R-:W-:Y:S05]  /*6fb0*/  BSYNC B1 ;  /* 0x0000000000017941 */ /* 0x000fea0003800000 */
.L_x_215:
        /* <DEDUP_REMOVED lines=11> */
.L_x_218:
[----:B------:R-:W-:Y:S05]  /*7070*/  BSYNC B1 ;  /* 0x0000000000017941 */ /* 0x000fea0003800000 */
.L_x_217:
        /* <DEDUP_REMOVED lines=11> */
.L_x_220:
[----:B------:R-:W-:Y:S05]  /*7130*/  BSYNC B1 ;  /* 0x0000000000017941 */ /* 0x000fea0003800000 */
.L_x_219:
        /* <DEDUP_REMOVED lines=9> */
.L_x_222:
[----:B------:R-:W-:Y:S05]  /*71d0*/  BSYNC B1 ;  /* 0x0000000000017941 */ /* 0x000fea0003800000 */
.L_x_221:
        /* <DEDUP_REMOVED lines=9> */
.L_x_224:
[----:B------:R-:W-:Y:S05]  /*7270*/  BSYNC B1 ;  /* 0x0000000000017941 */ /* 0x000fea0003800000 */
.L_x_223:
        /* <DEDUP_REMOVED lines=11> */
.L_x_226:
[----:B------:R-:W-:Y:S05]  /*7330*/  BSYNC B1 ;  /* 0x0000000000017941 */ /* 0x000fea0003800000 */
.L_x_225:
        /* <DEDUP_REMOVED lines=10> */
.L_x_228:
[----:B------:R-:W-:Y:S05]  /*73e0*/  BSYNC B1 ;  /* 0x0000000000017941 */ /* 0x000fea0003800000 */
.L_x_227:
        /* <DEDUP_REMOVED lines=9> */
.L_x_230:
[----:B------:R-:W-:Y:S05]  /*7480*/  BSYNC B1 ;  /* 0x0000000000017941 */ /* 0x000fea0003800000 */
.L_x_229:
        /* <DEDUP_REMOVED lines=9> */
.L_x_232:
[----:B------:R-:W-:Y:S05]  /*7520*/  BSYNC B1 ;  /* 0x0000000000017941 */ /* 0x000fea0003800000 */
.L_x_231:
        /* <DEDUP_REMOVED lines=10> */
.L_x_234:
[----:B------:R-:W-:Y:S05]  /*75d0*/  BSYNC B1 ;  /* 0x0000000000017941 */ /* 0x000fea0003800000 */
.L_x_233:
        /* <DEDUP_REMOVED lines=10> */
.L_x_236:
[----:B------:R-:W-:Y:S05]  /*7680*/  BSYNC B1 ;  /* 0x0000000000017941 */ /* 0x000fea0003800000 */
.L_x_235:
        /* <DEDUP_REMOVED lines=9> */
.L_x_238:
[----:B------:R-:W-:Y:S05]  /*7720*/  BSYNC B1 ;  /* 0x0000000000017941 */ /* 0x000fea0003800000 */
.L_x_237:
        /* <DEDUP_REMOVED lines=9> */
.L_x_240:
[----:B------:R-:W-:Y:S05]  /*77c0*/  BSYNC B1 ;  /* 0x0000000000017941 */ /* 0x000fea0003800000 */
.L_x_239:
        /* <DEDUP_REMOVED lines=10> */
.L_x_242:
[----:B------:R-:W-:Y:S05]  /*7870*/  BSYNC B1 ;  /* 0x0000000000017941 */ /* 0x000fea0003800000 */
.L_x_241:
        /* <DEDUP_REMOVED lines=10> */
.L_x_244:
[----:B------:R-:W-:Y:S05]  /*7920*/  BSYNC B1 ;  /* 0x0000000000017941 */ /* 0x000fea0003800000 */
.L_x_243:
        /* <DEDUP_REMOVED lines=9> */
.L_x_246:
[----:B------:R-:W-:Y:S05]  /*79c0*/  BSYNC B1 ;  /* 0x0000000000017941 */ /* 0x000fea0003800000 */
.L_x_245:
        /* <DEDUP_REMOVED lines=9> */
.L_x_248:
[----:B------:R-:W-:Y:S05]  /*7a60*/  BSYNC B1 ;  /* 0x0000000000017941 */ /* 0x000fea0003800000 */
.L_x_247:
        /* <DEDUP_REMOVED lines=10> */
.L_x_250:
[----:B------:R-:W-:Y:S05]  /*7b10*/  BSYNC B1 ;  /* 0x0000000000017941 */ /* 0x000fea0003800000 */
.L_x_249:
        /* <DEDUP_REMOVED lines=10> */
.L_x_252:
[----:B------:R-:W-:Y:S05]  /*7bc0*/  BSYNC B1 ;  /* 0x0000000000017941 */ /* 0x000fea0003800000 */
.L_x_251:
        /* <DEDUP_REMOVED lines=10> */
.L_x_254:
[----:B------:R-:W-:Y:S05]  /*7c70*/  BSYNC B1 ;  /* 0x0000000000017941 */ /* 0x000fea0003800000 */
.L_x_253:
        /* <DEDUP_REMOVED lines=10> */
.L_x_256:
[----:B------:R-:W-:Y:S05]  /*7d20*/  BSYNC B1 ;  /* 0x0000000000017941 */ /* 0x000fea0003800000 */
.L_x_255:
        /* <DEDUP_REMOVED lines=9> */
.L_x_258:
[----:B------:R-:W-:Y:S05]  /*7dc0*/  BSYNC B1 ;  /* 0x0000000000017941 */ /* 0x000fea0003800000 */
.L_x_257:
        /* <DEDUP_REMOVED lines=9> */
.L_x_260:
[----:B------:R-:W-:Y:S05]  /*7e60*/  BSYNC B1 ;  /* 0x0000000000017941 */ /* 0x000fea0003800000 */
.L_x_259:
        /* <DEDUP_REMOVED lines=9> */
.L_x_262:
[----:B------:R-:W-:Y:S05]  /*7f00*/  BSYNC B1 ;  /* 0x0000000000017941 */ /* 0x000fea0003800000 */
.L_x_261:
        /* <DEDUP_REMOVED lines=9> */
.L_x_264:
[----:B------:R-:W-:Y:S05]  /*7fa0*/  BSYNC B1 ;  /* 0x0000000000017941 */ /* 0x000fea0003800000 */
.L_x_263:
        /* <DEDUP_REMOVED lines=9> */
.L_x_266:
[----:B------:R-:W-:Y:S05]  /*8040*/  BSYNC B1 ;  /* 0x0000000000017941 */ /* 0x000fea0003800000 */
.L_x_265:
        /* <DEDUP_REMOVED lines=9> */
.L_x_268:
[----:B------:R-:W-:Y:S05]  /*80e0*/  BSYNC B1 ;  /* 0x0000000000017941 */ /* 0x000fea0003800000 */
.L_x_267:
        /* <DEDUP_REMOVED lines=9> */
.L_x_270:
[----:B------:R-:W-:Y:S05]  /*8180*/  BSYNC B1 ;  /* 0x0000000000017941 */ /* 0x000fea0003800000 */
.L_x_269:
        /* <DEDUP_REMOVED lines=9> */
.L_x_272:
[----:B------:R-:W-:Y:S05]  /*8220*/  BSYNC B1 ;  /* 0x0000000000017941 */ /* 0x000fea0003800000 */
.L_x_271:
        /* <DEDUP_REMOVED lines=9> */
.L_x_274:
[----:B------:R-:W-:Y:S05]  /*82c0*/  BSYNC B1 ;  /* 0x0000000000017941 */ /* 0x000fea0003800000 */
.L_x_273:
        /* <DEDUP_REMOVED lines=9> */
.L_x_276:
[----:B------:R-:W-:Y:S05]  /*8360*/  BSYNC B1 ;  /* 0x0000000000017941 */ /* 0x000fea0003800000 */
.L_x_275:
        /* <DEDUP_REMOVED lines=9> */
.L_x_278:
[----:B------:R-:W-:Y:S05]  /*8400*/  BSYNC B1 ;  /* 0x0000000000017941 */ /* 0x000fea0003800000 */
.L_x_277:
        /* <DEDUP_REMOVED lines=9> */
.L_x_280:
[----:B------:R-:W-:Y:S05]  /*84a0*/  BSYNC B1 ;  /* 0x0000000000017941 */ /* 0x000fea0003800000 */
.L_x_279:
        /* <DEDUP_REMOVED lines=11> */
.L_x_282:
[----:B------:R-:W-:Y:S05]  /*8560*/  BSYNC B1 ;  /* 0x0000000000017941 */ /* 0x000fea0003800000 */
.L_x_281:
        /* <DEDUP_REMOVED lines=11> */
.L_x_284:
[----:B------:R-:W-:Y:S05]  /*8620*/  BSYNC B1 ;  /* 0x0000000000017941 */ /* 0x000fea0003800000 */
.L_x_283:
        /* <DEDUP_REMOVED lines=9> */
.L_x_286:
[----:B------:R-:W-:Y:S05]  /*86c0*/  BSYNC B1 ;  /* 0x0000000000017941 */ /* 0x000fea0003800000 */
.L_x_285:
        /* <DEDUP_REMOVED lines=9> */
.L_x_288:
[----:B------:R-:W-:Y:S05]  /*8760*/  BSYNC B1 ;  /* 0x0000000000017941 */ /* 0x000fea0003800000 */
.L_x_287:
        /* <DEDUP_REMOVED lines=11> */
.L_x_290:
[----:B------:R-:W-:Y:S05]  /*8820*/  BSYNC B1 ;  /* 0x0000000000017941 */ /* 0x000fea0003800000 */
.L_x_289:
        /* <DEDUP_REMOVED lines=10> */
.L_x_292:
[----:B------:R-:W-:Y:S05]  /*88d0*/  BSYNC B1 ;  /* 0x0000000000017941 */ /* 0x000fea0003800000 */
.L_x_291:
        /* <DEDUP_REMOVED lines=9> */
.L_x_294:
[----:B------:R-:W-:Y:S05]  /*8970*/  BSYNC B1 ;  /* 0x0000000000017941 */ /* 0x000fea0003800000 */
.L_x_293:
        /* <DEDUP_REMOVED lines=9> */
.L_x_296:
[----:B------:R-:W-:Y:S05]  /*8a10*/  BSYNC B1 ;  /* 0x0000000000017941 */ /* 0x000fea0003800000 */
.L_x_295:
        /* <DEDUP_REMOVED lines=10> */
.L_x_298:
[----:B------:R-:W-:Y:S05]  /*8ac0*/  BSYNC B1 ;  /* 0x0000000000017941 */ /* 0x000fea0003800000 */
.L_x_297:
        /* <DEDUP_REMOVED lines=10> */
.L_x_300:
[----:B------:R-:W-:Y:S05]  /*8b70*/  BSYNC B1 ;  /* 0x0000000000017941 */ /* 0x000fea0003800000 */
.L_x_299:
        /* <DEDUP_REMOVED lines=9> */
.L_x_302:
[----:B------:R-:W-:Y:S05]  /*8c10*/  BSYNC B1 ;  /* 0x0000000000017941 */ /* 0x000fea0003800000 */
.L_x_301:
        /* <DEDUP_REMOVED lines=9> */
.L_x_304:
[----:B------:R-:W-:Y:S05]  /*8cb0*/  BSYNC B1 ;  /* 0x0000000000017941 */ /* 0x000fea0003800000 */
.L_x_303:
        /* <DEDUP_REMOVED lines=10> */
.L_x_306:
[----:B------:R-:W-:Y:S05]  /*8d60*/  BSYNC B1 ;  /* 0x0000000000017941 */ /* 0x000fea0003800000 */
.L_x_305:
        /* <DEDUP_REMOVED lines=10> */
.L_x_308:
[----:B------:R-:W-:Y:S05]  /*8e10*/  BSYNC B1 ;  /* 0x0000000000017941 */ /* 0x000fea0003800000 */
.L_x_307:
[----:B01-3-5:R-:W-:Y:S01]  /*8e20*/  HADD2.F32 R5, -RZ, R168.H0_H0 ;  /* 0x200000a8ff057230 */ /* 0x02bfe20000004100 */
        /* <DEDUP_REMOVED lines=8> */
.L_x_310:
[----:B------:R-:W-:Y:S05]  /*8eb0*/  BSYNC B1 ;  /* 0x0000000000017941 */ /* 0x000fea0003800000 */
.L_x_309:
[----:B-----5:R-:W-:Y:S01]  /*8ec0*/  HADD2.F32 R5, -RZ, R168.H0_H0 ;  /* 0x200000a8ff057230 */ /* 0x020fe20000004100 */
[----:B------:R-:W-:Y:S01]  /*8ed0*/  BSSY B1, `(.L_x_311) ;  /* 0x000000b000017945 */ /* 0x000fe20003800000 */
[----:B------:R-:W-:-:S03]  /*8ee0*/  @P5 IMAD.MOV.U32 R4, RZ, RZ, R10 ;  /* 0x000000ffff045224 */ /* 0x000fc600078e000a */
[----:B------:R-:W-:-:S04]  /*8ef0*/  FMUL R5, R5, R22 ;  /* 0x0000001605057220 */ /* 0x000fc80000400000 */
[----:B------:R-:W-:-:S05]  /*8f00*/  FFMA R5, R54, R19, R5 ;  /* 0x0000001336057223 */ /* 0x000fca0000000005 */
[----:B------:R-:W-:-:S04]  /*8f10*/  F2FP.F16.F32.PACK_AB R5, RZ, R5 ;  /* 0x00000005ff05723e */ /* 0x000fc800000000ff */
[----:B------:R-:W-:Y:S01]  /*8f20*/  PRMT R0, R5, 0x7610, R0 ;  /* 0x0000761005007816 */ /* 0x000fe20000000000 */
[----:B------:R-:W-:-:S05]  /*8f30*/  @P5 IMAD.MOV.U32 R5, RZ, RZ, R11 ;  /* 0x000000ffff055224 */ /* 0x000fca00078e000b */
[----:B------:R1:W-:Y:S01]  /*8f40*/  @P5 STG.E.U16 desc[UR46][R4.64+0x130], R0 ;  /* 0x0001300004005986 */ /* 0x0003e2000c10152e */
[----:B------:R-:W-:-:S13]  /*8f50*/  ISETP.GT.AND P5, PT, R3, 0x8, P0 ;  /* 0x000000080300780c */ /* 0x000fda00007a4270 */
[----:B-1----:R-:W-:Y:S05]  /*8f60*/  @!P5 BRA `(.L_x_312) ;  /* 0x000000000004d947 */ /* 0x002fea0003800000 */
[----:B------:R1:W5:Y:S02]  /*8f70*/  LDG.E.LTC128B.U16 R168, desc[UR46][R8.64+0x132] ;  /* 0x0001322e08a87981 */ /* 0x000364000c1e1520 */
.L_x_312:
[----:B------:R-:W-:Y:S05]  /*8f80*/  BSYNC B1 ;  /* 0x0000000000017941 */ /* 0x000fea0003800000 */
.L_x_311:
        /* <DEDUP_REMOVED lines=8> */
[----:B---3--:R-:W-:Y:S05]  /*9010*/  @!P5 BRA `(.L_x_314) ;  /* 0x000000000004d947 */ /* 0x008fea0003800000 */
[----:B------:R3:W5:Y:S02]  /*9020*/  LDG.E.LTC128B.U16 R168, desc[UR46][R170.64+0x100] ;  /* 0x0001002eaaa87981 */ /* 0x000764000c1e1520 */
.L_x_314:
[----:B------:R-:W-:Y:S05]  /*9030*/  BSYNC B1 ;  /* 0x0000000000017941 */ /* 0x000fea0003800000 */
.L_x_313:
        /* <DEDUP_REMOVED lines=10> */
.L_x_316:
[----:B------:R-:W-:Y:S05]  /*90e0*/  BSYNC B1 ;  /* 0x0000000000017941 */ /* 0x000fea0003800000 */
.L_x_315:
        /* <DEDUP_REMOVED lines=10> */
.L_x_318:
[----:B------:R-:W-:Y:S05]  /*9190*/  BSYNC B1 ;  /* 0x0000000000017941 */ /* 0x000fea0003800000 */
.L_x_317:
        /* <DEDUP_REMOVED lines=10> */
.L_x_320:
[----:B------:R-:W-:Y:S05]  /*9240*/  BSYNC B1 ;  /* 0x0000000000017941 */ /* 0x000fea0003800000 */
.L_x_319:
        /* <DEDUP_REMOVED lines=9> */
.L_x_322:
[----:B------:R-:W-:Y:S05]  /*92e0*/  BSYNC B1 ;  /* 0x0000000000017941 */ /* 0x000fea0003800000 */
.L_x_321:
        /* <DEDUP_REMOVED lines=9> */
.L_x_324:
[----:B------:R-:W-:Y:S05]  /*9380*/  BSYNC B1 ;  /* 0x0000000000017941 */ /* 0x000fea0003800000 */
.L_x_323:
        /* <DEDUP_REMOVED lines=9> */
.L_x_326:
[----:B------:R-:W-:Y:S05]  /*9420*/  BSYNC B1 ;  /* 0x0000000000017941 */ /* 0x000fea0003800000 */
.L_x_325:
        /* <DEDUP_REMOVED lines=9> */
.L_x_328:
[----:B------:R-:W-:Y:S05]  /*94c0*/  BSYNC B1 ;  /* 0x0000000000017941 */ /* 0x000fea0003800000 */
.L_x_327:
        /* <DEDUP_REMOVED lines=9> */
.L_x_330:
[----:B------:R-:W-:Y:S05]  /*9560*/  BSYNC B1 ;  /* 0x0000000000017941 */ /* 0x000fea0003800000 */
.L_x_329:
        /* <DEDUP_REMOVED lines=9> */
.L_x_332:
[----:B------:R-:W-:Y:S05]  /*9600*/  BSYNC B1 ;  /* 0x0000000000017941 */ /* 0x000fea0003800000 */
.L_x_331:
        /* <DEDUP_REMOVED lines=9> */
.L_x_334:
[----:B------:R-:W-:Y:S05]  /*96a0*/  BSYNC B1 ;  /* 0x0000000000017941 */ /* 0x000fea0003800000 */
.L_x_333:
        /* <DEDUP_REMOVED lines=9> */
.L_x_336:
[----:B------:R-:W-:Y:S05]  /*9740*/  BSYNC B1 ;  /* 0x0000000000017941 */ /* 0x000fea0003800000 */
.L_x_335:
        /* <DEDUP_REMOVED lines=9> */
.L_x_338:
[----:B------:R-:W-:Y:S05]  /*97e0*/  BSYNC B1 ;  /* 0x0000000000017941 */ /* 0x000fea0003800000 */
.L_x_337:
        /* <DEDUP_REMOVED lines=9> */
.L_x_340:
[----:B------:R-:W-:Y:S05]  /*9880*/  BSYNC B1 ;  /* 0x0000000000017941 */ /* 0x000fea0003800000 */
.L_x_339:
        /* <DEDUP_REMOVED lines=9> */
.L_x_342:
[----:B------:R-:W-:Y:S05]  /*9920*/  BSYNC B1 ;  /* 0x0000000000017941 */ /* 0x000fea0003800000 */
.L_x_341:
        /* <DEDUP_REMOVED lines=9> */
.L_x_344:
[----:B------:R-:W-:Y:S05]  /*99c0*/  BSYNC B1 ;  /* 0x0000000000017941 */ /* 0x000fea0003800000 */
.L_x_343:
[----:B------:R-:W-:Y:S05]  /*99d0*/  @!P0 BRA `(.L_x_345) ;  /* 0x0000002c00708947 */ /* 0x000fea0003800000 */
[----:B-----5:R-:W-:-:S05]  /*99e0*/  HADD2.F32 R3, -RZ, R168.H0_H0 ;  /* 0x200000a8ff037230 */ /* 0x020fca0000004100 */
[----:B0-----:R-:W-:-:S04]  /*99f0*/  FMUL R0, R3, R22 ;  /* 0x0000001603007220 */ /* 0x001fc80000400000 */
[----:B------:R-:W-:-:S05]  /*9a00*/  FFMA R0, R39, R19, R0 ;  /* 0x0000001327007223 */ /* 0x000fca0000000000 */
[----:B------:R-:W-:-:S05]  /*9a10*/  F2FP.F16.F32.PACK_AB R0, RZ, R0 ;  /* 0x00000000ff00723e */ /* 0x000fca00000000ff */
[----:B------:R0:W-:Y:S01]  /*9a20*/  STG.E.U16 desc[UR46][R20.64+0x132], R0 ;  /* 0x0001320014007986 */ /* 0x0001e2000c10152e */
[----:B------:R-:W-:Y:S05]  /*9a30*/  BRA `(.L_x_345) ;  /* 0x0000002c00587947 */ /* 0x000fea0003800000 */
.L_x_30:
[----:B------:R-:W-:Y:S01]  /*9a40*/  ULDC.64 UR4, c[0x0][0x5c0] ;  /* 0x0001700000047ab9 */ /* 0x000fe20000000a00 */
[----:B------:R-:W-:Y:S01]  /*9a50*/  ISETP.GT.AND P3, PT, R0, 0x1, PT ;  /* 0x000000010000780c */ /* 0x000fe20003f64270 */
[----:B------:R-:W-:Y:S01]  /*9a60*/  USHF.L.U32 UR10, UR8, 0x4, URZ ;  /* 0x00000004080a7899 */ /* 0x000fe2000800063f */
[----:B------:R-:W-:Y:S01]  /*9a70*/  LEA R4, P2, R8, UR4, 0x1 ;  /* 0x0000000408047c11 */ /* 0x000fe2000f8408ff */
[-C--:B------:R-:W-:Y:S01]  /*9a80*/  FMUL R169, R169, R19.reuse ;  /* 0x00000013a9a97220 */ /* 0x080fe20000400000 */
[-C--:B------:R-:W-:Y:S01]  /*9a90*/  FMUL R168, R168, R19.reuse ;  /* 0x00000013a8a87220 */ /* 0x080fe20000400000 */
[-C--:B------:R-:W-:Y:S01]  /*9aa0*/  FMUL R171, R171, R19.reuse ;  /* 0x00000013abab7220 */ /* 0x080fe20000400000 */
[----:B------:R-:W-:Y:S01]  /*9ab0*/  LEA.HI.X R5, R8, UR5, R195, 0x1, P2 ;  /* 0x0000000508057c11 */ /* 0x000fe200090f0cc3 */
[----:B------:R-:W-:Y:S01]  /*9ac0*/  USHF.L.U64.HI UR5, UR8, 0x4, UR9 ;  /* 0x0000000408057899 */ /* 0x000fe20008010209 */
[C---:B------:R-:W-:Y:S01]  /*9ad0*/  ISETP.GT.AND P2, PT, R3.reuse, RZ, P3 ;  /* 0x000000ff0300720c */ /* 0x040fe20001f44270 */
[-C--:B------:R-:W-:Y:S01]  /*9ae0*/  FMUL R170, R170, R19.reuse ;  /* 0x00000013aaaa7220 */ /* 0x080fe20000400000 */
[----:B------:R-:W-:Y:S01]  /*9af0*/  ISETP.GT.AND P3, PT, R3, 0x8, P3 ;  /* 0x000000080300780c */ /* 0x000fe20001f64270 */
[----:B------:R-:W-:Y:S01]  /*9b00*/  FMUL R172, R172, R19 ;  /* 0x00000013acac7220 */ /* 0x000fe20000400000 */
[----:B------:R-:W-:Y:S01]  /*9b10*/  F2FP.F16.F32.PACK_AB R169, RZ, R169 ;  /* 0x000000a9ffa9723e */ /* 0x000fe200000000ff */
[-C--:B------:R-:W-:Y:S01]  /*9b20*/  FMUL R173, R173, R19.reuse ;  /* 0x00000013adad7220 */ /* 0x080fe20000400000 */
[----:B------:R-:W-:Y:S01]  /*9b30*/  F2FP.F16.F32.PACK_AB R168, RZ, R168 ;  /* 0x000000a8ffa8723e */ /* 0x000fe200000000ff */
[-C--:B------:R-:W-:Y:S01]  /*9b40*/  FMUL R174, R174, R19.reuse ;  /* 0x00000013aeae7220 */ /* 0x080fe20000400000 */
[----:B------:R-:W-:Y:S01]  /*9b50*/  ISETP.GT.AND P5, PT, R3, 0x8, P0 ;  /* 0x000000080300780c */ /* 0x000fe200007a4270 */
[----:B------:R-:W-:Y:S01]  /*9b60*/  FMUL R175, R175, R19 ;  /* 0x00000013afaf7220 */ /* 0x000fe20000400000 */
[----:B------:R-:W-:Y:S01]  /*9b70*/  IADD3 R6, P4, R4, UR10, RZ ;  /* 0x0000000a04067c10 */ /* 0x000fe2000ff9e0ff */
[----:B------:R-:W-:Y:S01]  /*9b80*/  @P1 STG.E.U16 desc[UR46][R4.64], R168 ;  /* 0x000000a804001986 */ /* 0x000fe2000c10152e */
[----:B------:R-:W-:Y:S01]  /*9b90*/  F2FP.F16.F32.PACK_AB R171, RZ, R171 ;  /* 0x000000abffab723e */ /* 0x000fe200000000ff */
[-C--:B------:R-:W-:Y:S01]  /*9ba0*/  FMUL R176, R176, R19.reuse ;  /* 0x00000013b0b07220 */ /* 0x080fe20000400000 */
[----:B------:R-:W-:Y:S01]  /*9bb0*/  IADD3.X R7, R5, UR5, RZ, P4, !PT ;  /* 0x0000000505077c10 */ /* 0x000fe2000a7fe4ff */
[----:B------:R-:W-:Y:S01]  /*9bc0*/  @P2 STG.E.U16 desc[UR46][R4.64+0x2], R169 ;  /* 0x000002a904002986 */ /* 0x000fe2000c10152e */
[C---:B------:R-:W-:Y:S01]  /*9bd0*/  ISETP.GT.AND P1, PT, R0.reuse, 0x8, PT ;  /* 0x000000080000780c */ /* 0x040fe20003f24270 */
[-C--:B------:R-:W-:Y:S01]  /*9be0*/  FMUL R177, R177, R19.reuse ;  /* 0x00000013b1b17220 */ /* 0x080fe20000400000 */
[----:B------:R-:W-:Y:S01]  /*9bf0*/  ISETP.GT.AND P2, PT, R0, 0x9, PT ;  /* 0x000000090000780c */ /* 0x000fe20003f44270 */
[----:B------:R-:W-:Y:S01]  /*9c00*/  @P3 STG.E.U16 desc[UR46][R6.64+0x2], R171 ;  /* 0x000002ab06003986 */ /* 0x000fe2000c10152e */
[----:B------:R-:W-:Y:S01]  /*9c10*/  F2FP.F16.F32.PACK_AB R170, RZ, R170 ;  /* 0x000000aaffaa723e */ /* 0x000fe200000000ff */
[-C--:B------:R-:W-:Y:S01]  /*9c20*/  FMUL R178, R178, R19.reuse ;  /* 0x00000013b2b27220 */ /* 0x080fe20000400000 */
[----:B------:R-:W-:Y:S01]  /*9c30*/  ISETP.GT.AND P4, PT, R3, RZ, P1 ;  /* 0x000000ff0300720c */ /* 0x000fe20000f84270 */
[----:B------:R-:W-:Y:S01]  /*9c40*/  FMUL R179, R179, R19 ;  /* 0x00000013b3b37220 */ /* 0x000fe20000400000 */
[C---:B------:R-:W-:Y:S01]  /*9c50*/  ISETP.GT.AND P3, PT, R3.reuse, RZ, P2 ;  /* 0x000000ff0300720c */ /* 0x040fe20001764270 */
[----:B------:R-:W-:Y:S01]  /*9c60*/  @P5 STG.E.U16 desc[UR46][R6.64], R170 ;  /* 0x000000aa06005986 */ /* 0x000fe2000c10152e */
[----:B------:R-:W-:Y:S01]  /*9c70*/  ISETP.GT.AND P5, PT, R3, 0x8, P1 ;  /* 0x000000080300780c */ /* 0x000fe20000fa4270 */
[----:B------:R-:W-:Y:S01]  /*9c80*/  IMAD.U32 R11, RZ, RZ, UR8 ;  /* 0x00000008ff0b7e24 */ /* 0x000fe2000f8e00ff */
[----:B------:R-:W-:Y:S01]  /*9c90*/  F2FP.F16.F32.PACK_AB R172, RZ, R172 ;  /* 0x000000acffac723e */ /* 0x000fe200000000ff */
[----:B------:R-:W-:Y:S01]  /*9ca0*/  UIMAD UR4, UR9, 0xf0, URZ ;  /* 0x000000f0090478a4 */ /* 0x000fe2000f8e023f */
[----:B------:R-:W-:Y:S01]  /*9cb0*/  F2FP.F16.F32.PACK_AB R173, RZ, R173 ;  /* 0x000000adffad723e */ /* 0x000fe200000000ff */
[----:B------:R-:W-:Y:S01]  /*9cc0*/  IMAD.WIDE.U32 R10, R11, 0xf0, R6 ;  /* 0x000000f00b0a7825 */ /* 0x000fe200078e0006 */
[----:B------:R-:W-:-:S03]  /*9cd0*/  F2FP.F16.F32.PACK_AB R174, RZ, R174 ;  /* 0x000000aeffae723e */ /* 0x000fc600000000ff */
[----:B------:R-:W-:Y:S01]  /*9ce0*/  FMUL R180, R180, R19 ;  /* 0x00000013b4b47220 */ /* 0x000fe20000400000 */
[----:B------:R-:W-:Y:S01]  /*9cf0*/  F2FP.F16.F32.PACK_AB R175, RZ, R175 ;  /* 0x000000afffaf723e */ /* 0x000fe200000000ff */
[----:B------:R-:W-:Y:S01]  /*9d00*/  @P4 STG.E.U16 desc[UR46][R4.64+0x10], R172 ;  /* 0x000010ac04004986 */ /* 0x000fe2000c10152e */
[----:B------:R-:W-:Y:S01]  /*9d10*/  ISETP.GT.AND P4, PT, R3, 0x8, P2 ;  /* 0x000000080300780c */ /* 0x000fe20001784270 */
[----:B------:R-:W-:Y:S01]  /*9d20*/  VIADD R11, R11, UR4 ;  /* 0x000000040b0b7c36 */ /* 0x000fe20008000000 */
[----:B------:R-:W-:Y:S01]  /*9d30*/  F2FP.F16.F32.PACK_AB R176, RZ, R176 ;  /* 0x000000b0ffb0723e */ /* 0x000fe200000000ff */
[----:B------:R-:W-:Y:S01]  /*9d40*/  @P3 STG.E.U16 desc[UR46][R4.64+0x12], R173 ;  /* 0x000012ad04003986 */ /* 0x000fe2000c10152e */
[----:B------:R-:W-:Y:S01]  /*9d50*/  ISETP.GT.AND P3, PT, R0, 0x10, PT ;  /* 0x000000100000780c */ /* 0x000fe20003f64270 */
[----:B------:R-:W-:Y:S01]  /*9d60*/  FMUL R181, R181, R19 ;  /* 0x00000013b5b57220 */ /* 0x000fe20000400000 */
[----:B------:R-:W-:Y:S01]  /*9d70*/  F2FP.F16.F32.PACK_AB R177, RZ, R177 ;  /* 0x000000b1ffb1723e */ /* 0x000fe200000000ff */
[----:B------:R-:W-:Y:S01]  /*9d80*/  @P5 STG.E.U16 desc[UR46][R6.64+0x10], R174 ;  /* 0x000010ae06005986 */ /* 0x000fe2000c10152e */
[----:B------:R-:W-:Y:S01]  /*9d90*/  ISETP.GT.AND P5, PT, R3, RZ, P3 ;  /* 0x000000ff0300720c */ /* 0x000fe20001fa4270 */
[-C--:B------:R-:W-:Y:S01]  /*9da0*/  FMUL R182, R182, R19.reuse ;  /* 0x00000013b6b67220 */ /* 0x080fe20000400000 */
[----:B------:R-:W-:Y:S01]  /*9db0*/  F2FP.F16.F32.PACK_AB R178, RZ, R178 ;  /* 0x000000b2ffb2723e */ /* 0x000fe200000000ff */
[----:B------:R-:W-:Y:S01]  /*9dc0*/  FMUL R183, R183, R19 ;  /* 0x00000013b7b77220 */ /* 0x000fe20000400000 */
[----:B------:R-:W-:Y:S01]  /*9dd0*/  F2FP.F16.F32.PACK_AB R179, RZ, R179 ;  /* 0x000000b3ffb3723e */ /* 0x000fe200000000ff */
[----:B------:R-:W-:Y:S01]  /*9de0*/  @P4 STG.E.U16 desc[UR46][R6.64+0x12], R175 ;  /* 0x000012af06004986 */ /* 0x000fe2000c10152e */
[----:B------:R-:W-:Y:S01]  /*9df0*/  ISETP.GT.AND P4, PT, R0, 0x11, PT ;  /* 0x000000110000780c */ /* 0x000fe20003f84270 */
[-C--:B------:R-:W-:Y:S01]  /*9e00*/  FMUL R152, R152, R19.reuse ;  /* 0x0000001398987220 */ /* 0x080fe20000400000 */
[----:B------:R-:W-:Y:S01]  /*9e10*/  F2FP.F16.F32.PACK_AB R180, RZ, R180 ;  /* 0x000000b4ffb4723e */ /* 0x000fe200000000ff */
[-C--:B------:R-:W-:Y:S01]  /*9e20*/  FMUL R153, R153, R19.reuse ;  /* 0x0000001399997220 */ /* 0x080fe20000400000 */
[----:B------:R-:W-:Y:S01]  /*9e30*/  P2R R12, PR, RZ, 0x2 ;  /* 0x00000002ff0c7803 */ /* 0x000fe20000000000 */
        /* <DEDUP_REMOVED lines=16> */
[----:B------:R-:W-:Y:S01]  /*9f40*/  @P5 STG.E.U16 desc[UR46][R4.64+0x22], R177 ;  /* 0x000022b104005986 */ /* 0x000fe2000c10152e */
[----:B------:R-:W-:Y:S01]  /*9f50*/  ISETP.GT.AND P5, PT, R3, 0x8, P3 ;  /* 0x000000080300780c */ /* 0x000fe20001fa4270 */
        /* <DEDUP_REMOVED lines=27> */
[----:B------:R-:W-:Y:S01]  /*a110*/  IADD3 R8, P5, R10, UR10, RZ ;  /* 0x0000000a0a087c10 */ /* 0x000fe2000ffbe0ff */
[-C--:B------:R-:W-:Y:S01]  /*a120*/  FMUL R141, R141, R19.reuse ;  /* 0x000000138d8d7220 */ /* 0x080fe20000400000 */
[----:B------:R-:W-:Y:S01]  /*a130*/  F2FP.F16.F32.PACK_AB R136, RZ, R136 ;  /* 0x00000088ff88723e */ /* 0x000fe200000000ff */
[-C--:B------:R-:W-:Y:S01]  /*a140*/  FMUL R142, R142, R19.reuse ;  /* 0x000000138e8e7220 */ /* 0x080fe20000400000 */
[----:B------:R-:W-:Y:S01]  /*a150*/  IADD3.X R9, R11, UR5, RZ, P5, !PT ;  /* 0x000000050b097c10 */ /* 0x000fe2000affe4ff */
[-C--:B------:R-:W-:Y:S01]  /*a160*/  FMUL R143, R143, R19.reuse ;  /* 0x000000138f8f7220 */ /* 0x080fe20000400000 */
[----:B------:R-:W-:Y:S01]  /*a170*/  ISETP.GT.AND P5, PT, R0, 0x18, PT ;  /* 0x000000180000780c */ /* 0x000fe20003fa4270 */
[----:B------:R-:W-:Y:S01]  /*a180*/  FMUL R144, R144, R19 ;  /* 0x0000001390907220 */ /* 0x000fe20000400000 */
[----:B------:R-:W-:Y:S01]  /*a190*/  F2FP.F16.F32.PACK_AB R137, RZ, R137 ;  /* 0x00000089ff89723e */ /* 0x000fe200000000ff */
[-C--:B------:R-:W-:Y:S01]  /*a1a0*/  FMUL R145, R145, R19.reuse ;  /* 0x0000001391917220 */ /* 0x080fe20000400000 */
        /* <DEDUP_REMOVED lines=18> */
[----:B------:R-:W-:Y:S01]  /*a2d0*/  ISETP.GT.AND P1, PT, R3, RZ, P6 ;  /* 0x000000ff0300720c */ /* 0x000fe20003724270 */
        /* <DEDUP_REMOVED lines=12> */
[----:B------:R-:W-:Y:S01]  /*a3a0*/  @P1 STG.E.U16 desc[UR46][R4.64+0x32], R181 ;  /* 0x000032b504001986 */ /* 0x000fe2000c10152e */
[----:B------:R-:W-:Y:S01]  /*a3b0*/  ISETP.GT.AND P1, PT, R3, 0x8, P5 ;  /* 0x000000080300780c */ /* 0x000fe20002f24270 */
[----:B------:R-:W-:Y:S01]  /*a3c0*/  FMUL R128, R128, R19 ;  /* 0x0000001380807220 */ /* 0x000fe20000400000 */
[----:B------:R-:W-:Y:S01]  /*a3d0*/  F2FP.F16.F32.PACK_AB R151, RZ, R151 ;  /* 0x00000097ff97723e */ /* 0x000fe200000000ff */
[-C--:B------:R-:W-:Y:S01]  /*a3e0*/  FMUL R129, R129, R19.reuse ;  /* 0x0000001381817220 */ /* 0x080fe20000400000 */
[----:B------:R-:W-:Y:S01]  /*a3f0*/  F2FP.F16.F32.PACK_AB R120, RZ, R120 ;  /* 0x00000078ff78723e */ /* 0x000fe200000000ff */
[----:B------:R-:W-:Y:S01]  /*a400*/  FMUL R130, R130, R19 ;  /* 0x0000001382827220 */ /* 0x000fe20000400000 */
[----:B------:R-:W-:Y:S01]  /*a410*/  F2FP.F16.F32.PACK_AB R121, RZ, R121 ;  /* 0x00000079ff79723e */ /* 0x000fe200000000ff */
[----:B------:R-:W-:Y:S01]  /*a420*/  FMUL R131, R131, R19 ;  /* 0x0000001383837220 */ /* 0x000fe20000400000 */
[----:B------:R-:W-:Y:S01]  /*a430*/  F2FP.F16.F32.PACK_AB R123, RZ, R123 ;  /* 0x0000007bff7b723e */ /* 0x000fe200000000ff */
[-C--:B------:R-:W-:Y:S01]  /*a440*/  FMUL R132, R132, R19.reuse ;  /* 0x0000001384847220 */ /* 0x080fe20000400000 */
        /* <DEDUP_REMOVED lines=18> */
[C---:B------:R-:W-:Y:S01]  /*a570*/  ISETP.GT.AND P1, PT, R3.reuse, 0x80, P0 ;  /* 0x000000800300780c */ /* 0x040fe20000724270 */
[-C--:B------:R-:W-:Y:S01]  /*a580*/  FMUL R108, R108, R19.reuse ;  /* 0x000000136c6c7220 */ /* 0x080fe20000400000 */
        /* <DEDUP_REMOVED lines=30> */
[----:B------:R-:W-:Y:S01]  /*a770*/  ISETP.NE.AND P1, PT, R12, RZ, PT ;  /* 0x000000ff0c00720c */ /* 0x000fe20003f25270 */
        /* <DEDUP_REMOVED lines=51> */
[C---:B------:R-:W-:Y:S01]  /*aab0*/  ISETP.GT.AND P3, PT, R3.reuse, 0x88, P3 ;  /* 0x000000880300780c */ /* 0x040fe20001f64270 */
[----:B------:R-:W-:Y:S01]  /*aac0*/  @P1 STG.E.U16 desc[UR46][R8.64+0x10], R158 ;  /* 0x0000109e08001986 */ /* 0x000fe2000c10152e */
[C---:B------:R-:W-:Y:S01]  /*aad0*/  ISETP.GT.AND P1, PT, R3.reuse, 0x80, P6 ;  /* 0x000000800300780c */ /* 0x040fe20003724270 */
[----:B------:R-:W-:Y:S01]  /*aae0*/  FMUL R80, R80, R19 ;  /* 0x0000001350507220 */ /* 0x000fe20000400000 */
[----:B------:R-:W-:Y:S01]  /*aaf0*/  F2FP.F16.F32.PACK_AB R97, RZ, R97 ;  /* 0x00000061ff61723e */ /* 0x000fe200000000ff */
[----:B------:R-:W-:Y:S01]  /*ab00*/  @P2 STG.E.U16 desc[UR46][R8.64+0x12], R159 ;  /* 0x0000129f08002986 */ /* 0x000fe2000c10152e */
[----:B------:R-:W-:Y:S01]  /*ab10*/  ISETP.GT.AND P2, PT, R3, 0x80, P5 ;  /* 0x000000800300780c */ /* 0x000fe20002f44270 */
[-C--:B------:R-:W-:Y:S01]  /*ab20*/  FMUL R81, R81, R19.reuse ;  /* 0x0000001351517220 */ /* 0x080fe20000400000 */
[C---:B------:R-:W-:Y:S01]  /*ab30*/  ISETP.GT.AND P5, PT, R3.reuse, 0x88, P5 ;  /* 0x000000880300780c */ /* 0x040fe20002fa4270 */
[-C--:B------:R-:W-:Y:S01]  /*ab40*/  FMUL R82, R82, R19.reuse ;  /* 0x0000001352527220 */ /* 0x080fe20000400000 */
[----:B------:R-:W-:Y:S01]  /*ab50*/  F2FP.F16.F32.PACK_AB R98, RZ, R98 ;  /* 0x00000062ff62723e */ /* 0x000fe200000000ff */
[----:B------:R-:W-:Y:S01]  /*ab60*/  @P0 STG.E.U16 desc[UR46][R10.64+0x20], R160 ;  /* 0x000020a00a000986 */ /* 0x000fe2000c10152e */
[----:B------:R-:W-:Y:S01]  /*ab70*/  ISETP.GT.AND P0, PT, R3, 0x80, P4 ;  /* 0x000000800300780c */ /* 0x000fe20002704270 */
[----:B------:R-:W-:Y:S01]  /*ab80*/  FMUL R83, R83, R19 ;  /* 0x0000001353537220 */ /* 0x000fe20000400000 */
[C---:B------:R-:W-:Y:S01]  /*ab90*/  ISETP.GT.AND P4, PT, R3.reuse, 0x88, P4 ;  /* 0x000000880300780c */ /* 0x040fe20002784270 */
[--C-:B------:R-:W-:Y:S01]  /*aba0*/  @P1 IMAD.MOV.U32 R14, RZ, RZ, R10.reuse ;  /* 0x000000ffff0e1224 */ /* 0x100fe200078e000a */
[----:B------:R-:W-:Y:S01]  /*abb0*/  F2FP.F16.F32.PACK_AB R99, RZ, R99 ;  /* 0x00000063ff63723e */ /* 0x000fe200000000ff */
[--C-:B------:R-:W-:Y:S01]  /*abc0*/  @P1 IMAD.MOV.U32 R15, RZ, RZ, R11.reuse ;  /* 0x000000ffff0f1224 */ /* 0x100fe200078e000b */
[----:B------:R-:W-:Y:S01]  /*abd0*/  F2FP.F16.F32.PACK_AB R100, RZ, R100 ;  /* 0x00000064ff64723e */ /* 0x000fe200000000ff */
[----:B------:R-:W-:Y:S01]  /*abe0*/  @P2 IMAD.MOV.U32 R12, RZ, RZ, R10 ;  /* 0x000000ffff0c2224 */ /* 0x000fe200078e000a */
[----:B------:R-:W-:Y:S01]  /*abf0*/  F2FP.F16.F32.PACK_AB R101, RZ, R101 ;  /* 0x00000065ff65723e */ /* 0x000fe200000000ff */
[----:B------:R-:W-:Y:S01]  /*ac00*/  @P2 IMAD.MOV.U32 R13, RZ, RZ, R11 ;  /* 0x000000ffff0d2224 */ /* 0x000fe200078e000b */
[----:B------:R-:W-:Y:S01]  /*ac10*/  F2FP.F16.F32.PACK_AB R102, RZ, R102 ;  /* 0x00000066ff66723e */ /* 0x000fe200000000ff */
[----:B------:R-:W-:Y:S01]  /*ac20*/  FMUL R84, R84, R19 ;  /* 0x0000001354547220 */ /* 0x000fe20000400000 */
[----:B------:R-:W-:Y:S01]  /*ac30*/  F2FP.F16.F32.PACK_AB R103, RZ, R103 ;  /* 0x00000067ff67723e */ /* 0x000fe200000000ff */
[----:B------:R0:W-:Y:S01]  /*ac40*/  @P0 STG.E.U16 desc[UR46][R10.64+0x22], R161 ;  /* 0x000022a10a000986 */ /* 0x0001e2000c10152e */
[----:B------:R-:W-:Y:S01]  /*ac50*/  ISETP.GT.AND P0, PT, R3, 0x88, P6 ;  /* 0x000000880300780c */ /* 0x000fe20003704270 */
[-C--:B------:R-:W-:Y:S01]  /*ac60*/  FMUL R85, R85, R19.reuse ;  /* 0x0000001355557220 */ /* 0x080fe20000400000 */
[----:B------:R-:W-:Y:S01]  /*ac70*/  ISETP.GT.AND P6, PT, R0, 0x20, PT ;  /* 0x000000200000780c */ /* 0x000fe20003fc4270 */
[----:B------:R-:W-:Y:S01]  /*ac80*/  @P3 STG.E.U16 desc[UR46][R8.64+0x20], R162 ;  /* 0x000020a208003986 */ /* 0x000fe2000c10152e */
[----:B------:R-:W-:Y:S01]  /*ac90*/  F2FP.F16.F32.PACK_AB R72, RZ, R72 ;  /* 0x00000048ff48723e */ /* 0x000fe200000000ff */
[-C--:B------:R-:W-:Y:S01]  /*aca0*/  FMUL R86, R86, R19.reuse ;  /* 0x0000001356567220 */ /* 0x080fe20000400000 */
[----:B------:R-:W-:Y:S01]  /*acb0*/  ISETP.GT.AND P3, PT, R3, 0x8, P6 ;  /* 0x000000080300780c */ /* 0x000fe20003764270 */
[----:B------:R-:W-:Y:S01]  /*acc0*/  @P4 STG.E.U16 desc[UR46][R8.64+0x22], R163 ;  /* 0x000022a308004986 */ /* 0x000fe2000c10152e */
[----:B------:R-:W-:Y:S01]  /*acd0*/  ISETP.GT.AND P4, PT, R0, 0x28, PT ;  /* 0x000000280000780c */ /* 0x000fe20003f84270 */
[----:B------:R-:W-:Y:S01]  /*ace0*/  FMUL R87, R87, R19 ;  /* 0x0000001357577220 */ /* 0x000fe20000400000 */
[----:B------:R-:W-:Y:S01]  /*acf0*/  F2FP.F16.F32.PACK_AB R73, RZ, R73 ;  /* 0x00000049ff49723e */ /* 0x000fe200000000ff */
[----:B------:R1:W-:Y:S01]  /*ad00*/  @P2 STG.E.U16 desc[UR46][R12.64+0x30], R164 ;  /* 0x000030a40c002986 */ /* 0x0003e2000c10152e */
[----:B0-----:R-:W-:Y:S01]  /*ad10*/  IMAD.U32 R11, RZ, RZ, UR8 ;  /* 0x00000008ff0b7e24 */ /* 0x001fe2000f8e00ff */
[----:B------:R-:W-:Y:S01]  /*ad20*/  F2FP.F16.F32.PACK_AB R74, RZ, R74 ;  /* 0x0000004aff4a723e */ /* 0x000fe200000000ff */
[----:B------:R-:W-:Y:S01]  /*ad30*/  FMUL R56, R56, R19 ;  /* 0x0000001338387220 */ /* 0x000fe20000400000 */
[----:B------:R-:W-:Y:S01]  /*ad40*/  @P1 STG.E.U16 desc[UR46][R14.64+0x32], R165 ;  /* 0x000032a50e001986 */ /* 0x000fe2000c10152e */
[----:B------:R-:W-:Y:S01]  /*ad50*/  ISETP.GT.AND P1, PT, R3, RZ, P6 ;  /* 0x000000ff0300720c */ /* 0x000fe20003724270 */
[----:B------:R-:W-:Y:S01]  /*ad60*/  IMAD.WIDE.U32 R10, R11, 0xf0, R6 ;  /* 0x000000f00b0a7825 */ /* 0x000fe200078e0006 */
[----:B------:R-:W-:Y:S01]  /*ad70*/  F2FP.F16.F32.PACK_AB R75, RZ, R75 ;  /* 0x0000004bff4b723e */ /* 0x000fe200000000ff */
[----:B------:R-:W-:Y:S01]  /*ad80*/  @P5 STG.E.U16 desc[UR46][R8.64+0x30], R166 ;  /* 0x000030a608005986 */ /* 0x000fe2000c10152e */
[----:B------:R-:W-:Y:S01]  /*ad90*/  ISETP.GT.AND P5, PT, R0, 0x21, PT ;  /* 0x000000210000780c */ /* 0x000fe20003fa4270 */
[----:B------:R-:W-:Y:S01]  /*ada0*/  VIADD R11, R11, UR4 ;  /* 0x000000040b0b7c36 */ /* 0x000fe20008000000 */
[----:B------:R-:W-:Y:S01]  /*adb0*/  F2FP.F16.F32.PACK_AB R76, RZ, R76 ;  /* 0x0000004cff4c723e */ /* 0x000fe200000000ff */
[----:B------:R0:W-:Y:S01]  /*adc0*/  @P0 STG.E.U16 desc[UR46][R8.64+0x32], R167 ;  /* 0x000032a708000986 */ /* 0x0001e2000c10152e */
[----:B------:R-:W-:Y:S01]  /*add0*/  ISETP.GT.AND P2, PT, R3, RZ, P5 ;  /* 0x000000ff0300720c */ /* 0x000fe20002f44270 */
[-C--:B------:R-:W-:Y:S01]  /*ade0*/  FMUL R57, R57, R19.reuse ;  /* 0x0000001339397220 */ /* 0x080fe20000400000 */
[----:B------:R-:W-:Y:S01]  /*adf0*/  ISETP.GT.AND P0, PT, R3, 0x8, P5 ;  /* 0x000000080300780c */ /* 0x000fe20002f04270 */
[-C--:B------:R-:W-:Y:S01]  /*ae00*/  FMUL R59, R59, R19.reuse ;  /* 0x000000133b3b7220 */ /* 0x080fe20000400000 */
[----:B-1----:R-:W-:Y:S01]  /*ae10*/  P2R R12, PR, RZ, 0x40 ;  /* 0x00000040ff0c7803 */ /* 0x002fe20000000000 */
[----:B------:R1:W-:Y:S01]  /*ae20*/  @P1 STG.E.U16 desc[UR46][R4.64+0x40], R136 ;  /* 0x0000408804001986 */ /* 0x0003e2000c10152e */
[----:B------:R-:W-:Y:S01]  /*ae30*/  ISETP.GT.AND P1, PT, R3, 0x8, P4 ;  /* 0x000000080300780c */ /* 0x000fe20002724270 */
[-C--:B------:R-:W-:Y:S01]  /*ae40*/  FMUL R58, R58, R19.reuse ;  /* 0x000000133a3a7220 */ /* 0x080fe20000400000 */
[----:B------:R-:W-:Y:S01]  /*ae50*/  P2R R13, PR, RZ, 0x10 ;  /* 0x00000010ff0d7803 */ /* 0x000fe20000000000 */
[----:B------:R-:W-:Y:S01]  /*ae60*/  FMUL R60, R60, R19 ;  /* 0x000000133c3c7220 */ /* 0x000fe20000400000 */
[----:B------:R-:W-:Y:S01]  /*ae70*/  F2FP.F16.F32.PACK_AB R77, RZ, R77 ;  /* 0x0000004dff4d723e */ /* 0x000fe200000000ff */
[-C--:B------:R-:W-:Y:S01]  /*ae80*/  FMUL R61, R61, R19.reuse ;  /* 0x000000133d3d7220 */ /* 0x080fe20000400000 */
[----:B------:R-:W-:Y:S01]  /*ae90*/  F2FP.F16.F32.PACK_AB R78, RZ, R78 ;  /* 0x0000004eff4e723e */ /* 0x000fe200000000ff */
[----:B------:R1:W-:Y:S01]  /*aea0*/  @P2 STG.E.U16 desc[UR46][R4.64+0x42], R137 ;  /* 0x0000428904002986 */ /* 0x0003e2000c10152e */
[----:B------:R-:W-:Y:S01]  /*aeb0*/  ISETP.GT.AND P2, PT, R3, RZ, P4 ;  /* 0x000000ff0300720c */ /* 0x000fe20002744270 */
[-C--:B------:R-:W-:Y:S01]  /*aec0*/  FMUL R62, R62, R19.reuse ;  /* 0x000000133e3e7220 */ /* 0x080fe20000400000 */
[C---:B------:R-:W-:Y:S01]  /*aed0*/  ISETP.GT.AND P4, PT, R0.reuse, 0x39, PT ;  /* 0x000000390000780c */ /* 0x040fe20003f84270 */
[----:B------:R1:W-:Y:S01]  /*aee0*/  @P3 STG.E.U16 desc[UR46][R6.64+0x40], R138 ;  /* 0x0000408a06003986 */ /* 0x0003e2000c10152e */
[----:B------:R-:W-:Y:S01]  /*aef0*/  ISETP.GT.AND P3, PT, R0, 0x29, PT ;  /* 0x000000290000780c */ /* 0x000fe20003f64270 */
[----:B------:R-:W-:Y:S01]  /*af00*/  FMUL R63, R63, R19 ;  /* 0x000000133f3f7220 */ /* 0x000fe20000400000 */
[----:B------:R-:W-:Y:S01]  /*af10*/  F2FP.F16.F32.PACK_AB R79, RZ, R79 ;  /* 0x0000004fff4f723e */ /* 0x000fe200000000ff */
[----:B------:R1:W-:Y:S01]  /*af20*/  @P0 STG.E.U16 desc[UR46][R6.64+0x42], R139 ;  /* 0x0000428b06000986 */ /* 0x0003e2000c10152e */
[----:B------:R-:W-:Y:S01]  /*af30*/  ISETP.GT.AND P0, PT, R3, RZ, P3 ;  /* 0x000000ff0300720c */ /* 0x000fe20001f04270 */
[-C--:B------:R-:W-:Y:S01]  /*af40*/  FMUL R65, R65, R19.reuse ;  /* 0x0000001341417220 */ /* 0x080fe20000400000 */
[----:B------:R-:W-:Y:S01]  /*af50*/  F2FP.F16.F32.PACK_AB R80, RZ, R80 ;  /* 0x00000050ff50723e */ /* 0x000fe200000000ff */
[----:B------:R-:W-:Y:S01]  /*af60*/  FMUL R64, R64, R19 ;  /* 0x0000001340407220 */ /* 0x000fe20000400000 */
[----:B------:R-:W-:Y:S01]  /*af70*/  F2FP.F16.F32.PACK_AB R81, RZ, R81 ;  /* 0x00000051ff51723e */ /* 0x000fe200000000ff */
[----:B------:R1:W-:Y:S01]  /*af80*/  @P2 STG.E.U16 desc[UR46][R4.64+0x50], R140 ;  /* 0x0000508c04002986 */ /* 0x0003e2000c10152e */
[----:B------:R-:W-:Y:S01]  /*af90*/  ISETP.GT.AND P2, PT, R0, 0x30, PT ;  /* 0x000000300000780c */ /* 0x000fe20003f44270 */
[-C--:B------:R-:W-:Y:S01]  /*afa0*/  FMUL R66, R66, R19.reuse ;  /* 0x0000001342427220 */ /* 0x080fe20000400000 */
[----:B------:R-:W-:Y:S01]  /*afb0*/  F2FP.F16.F32.PACK_AB R82, RZ, R82 ;  /* 0x00000052ff52723e */ /* 0x000fe200000000ff */
[----:B------:R-:W-:Y:S01]  /*afc0*/  FMUL R67, R67, R19 ;  /* 0x0000001343437220 */ /* 0x000fe20000400000 */
[----:B------:R-:W-:Y:S01]  /*afd0*/  F2FP.F16.F32.PACK_AB R83, RZ, R83 ;  /* 0x00000053ff53723e */ /* 0x000fe200000000ff */
[-C--:B------:R-:W-:Y:S01]  /*afe0*/  FMUL R68, R68, R19.reuse ;  /* 0x0000001344447220 */ /* 0x080fe20000400000 */
[----:B------:R-:W-:Y:S01]  /*aff0*/  F2FP.F16.F32.PACK_AB R84, RZ, R84 ;  /* 0x00000054ff54723e */ /* 0x000fe200000000ff */
[----:B------:R1:W-:Y:S01]  /*b000*/  @P0 STG.E.U16 desc[UR46][R4.64+0x52], R141 ;  /* 0x0000528d04000986 */ /* 0x0003e2000c10152e */
[----:B------:R-:W-:Y:S01]  /*b010*/  ISETP.GT.AND P0, PT, R3, 0x8, P3 ;  /* 0x000000080300780c */ /* 0x000fe20001f04270 */
        /* <DEDUP_REMOVED lines=30> */
[----:B------:R1:W-:Y:S01]  /*b200*/  @P1 STG.E.U16 desc[UR46][R4.64+0x62], R145 ;  /* 0x0000629104001986 */ /* 0x0003e2000c10152e */
[----:B------:R-:W-:Y:S01]  /*b210*/  ISETP.GT.AND P1, PT, R3, 0x8, P2 ;  /* 0x000000080300780c */ /* 0x000fe20001724270 */
        /* <DEDUP_REMOVED lines=26> */
[----:B------:R1:W-:Y:S01]  /*b3c0*/  @P1 STG.E.U16 desc[UR46][R6.64+0x62], R147 ;  /* 0x0000629306001986 */ /* 0x0003e2000c10152e */
[----:B0-----:R-:W-:Y:S01]  /*b3d0*/  IADD3 R8, P1, R10, UR10, RZ ;  /* 0x0000000a0a087c10 */ /* 0x001fe2000ff3e0ff */
[----:B------:R-:W-:Y:S01]  /*b3e0*/  FMUL R29, R29, R19 ;  /* 0x000000131d1d7220 */ /* 0x000fe20000400000 */
[----:B------:R-:W-:Y:S01]  /*b3f0*/  F2FP.F16.F32.PACK_AB R45, RZ, R45 ;  /* 0x0000002dff2d723e */ /* 0x000fe200000000ff */
[-C--:B------:R-:W-:Y:S01]  /*b400*/  FMUL R30, R30, R19.reuse ;  /* 0x000000131e1e7220 */ /* 0x080fe20000400000 */
[----:B------:R-:W-:Y:S01]  /*b410*/  IADD3.X R9, R11, UR5, RZ, P1, !PT ;  /* 0x000000050b097c10 */ /* 0x000fe20008ffe4ff */
[-C--:B------:R-:W-:Y:S01]  /*b420*/  FMUL R31, R31, R19.reuse ;  /* 0x000000131f1f7220 */ /* 0x080fe20000400000 */
        /* <DEDUP_REMOVED lines=18> */
[----:B------:R-:W-:-:S02]  /*b550*/  ISETP.GT.AND P6, PT, R3, RZ, P4 ;  /* 0x000000ff0300720c */ /* 0x000fc400027c4270 */
[C---:B------:R-:W-:Y:S02]  /*b560*/  ISETP.GT.AND P4, PT, R3.reuse, 0x8, P4 ;  /* 0x000000080300780c */ /* 0x040fe40002784270 */
[----:B------:R-:W-:Y:S02]  /*b570*/  F2FP.F16.F32.PACK_AB R53, RZ, R53 ;  /* 0x00000035ff35723e */ /* 0x000fe400000000ff */
[----:B------:R-:W-:Y:S02]  /*b580*/  F2FP.F16.F32.PACK_AB R54, RZ, R54 ;  /* 0x00000036ff36723e */ /* 0x000fe400000000ff */
[----:B------:R-:W-:Y:S02]  /*b590*/  F2FP.F16.F32.PACK_AB R55, RZ, R55 ;  /* 0x00000037ff37723e */ /* 0x000fe400000000ff */
[----:B------:R-:W-:Y:S02]  /*b5a0*/  F2FP.F16.F32.PACK_AB R24, RZ, R24 ;  /* 0x00000018ff18723e */ /* 0x000fe400000000ff */
[----:B------:R-:W-:Y:S01]  /*b5b0*/  F2FP.F16.F32.PACK_AB R25, RZ, R25 ;  /* 0x00000019ff19723e */ /* 0x000fe200000000ff */
[----:B------:R1:W-:Y:S01]  /*b5c0*/  @P6 STG.E.U16 desc[UR46][R4.64+0x72], R149 ;  /* 0x0000729504006986 */ /* 0x0003e2000c10152e */
[----:B------:R-:W-:-:S02]  /*b5d0*/  ISETP.GT.AND P6, PT, R3, 0x8, P1 ;  /* 0x000000080300780c */ /* 0x000fc40000fc4270 */
[----:B------:R-:W-:Y:S01]  /*b5e0*/  F2FP.F16.F32.PACK_AB R26, RZ, R26 ;  /* 0x0000001aff1a723e */ /* 0x000fe200000000ff */
[----:B------:R1:W-:Y:S01]  /*b5f0*/  @P4 STG.E.U16 desc[UR46][R6.64+0x72], R151 ;  /* 0x0000729706004986 */ /* 0x0003e2000c10152e */
[----:B------:R-:W-:Y:S02]  /*b600*/  F2FP.F16.F32.PACK_AB R27, RZ, R27 ;  /* 0x0000001bff1b723e */ /* 0x000fe400000000ff */
[----:B------:R-:W-:Y:S02]  /*b610*/  F2FP.F16.F32.PACK_AB R28, RZ, R28 ;  /* 0x0000001cff1c723e */ /* 0x000fe400000000ff */
[----:B------:R-:W-:Y:S02]  /*b620*/  F2FP.F16.F32.PACK_AB R29, RZ, R29 ;  /* 0x0000001dff1d723e */ /* 0x000fe400000000ff */
[----:B------:R-:W-:Y:S02]  /*b630*/  F2FP.F16.F32.PACK_AB R30, RZ, R30 ;  /* 0x0000001eff1e723e */ /* 0x000fe400000000ff */
[----:B------:R-:W-:Y:S01]  /*b640*/  F2FP.F16.F32.PACK_AB R31, RZ, R31 ;  /* 0x0000001fff1f723e */ /* 0x000fe200000000ff */
[----:B------:R1:W-:Y:S01]  /*b650*/  @P6 STG.E.U16 desc[UR46][R6.64+0x70], R150 ;  /* 0x0000709606006986 */ /* 0x0003e2000c10152e */
[----:B------:R-:W-:-:S02]  /*b660*/  ISETP.NE.AND P6, PT, R12, RZ, PT ;  /* 0x000000ff0c00720c */ /* 0x000fc40003fc5270 */
[----:B------:R-:W-:Y:S02]  /*b670*/  F2FP.F16.F32.PACK_AB R32, RZ, R32 ;  /* 0x00000020ff20723e */ /* 0x000fe400000000ff */
[C---:B------:R-:W-:Y:S02]  /*b680*/  ISETP.GT.AND P4, PT, R3.reuse, 0x80, P6 ;  /* 0x000000800300780c */ /* 0x040fe40003784270 */
[----:B------:R-:W-:Y:S02]  /*b690*/  ISETP.GT.AND P6, PT, R3, 0x88, P6 ;  /* 0x000000880300780c */ /* 0x000fe400037c4270 */
[----:B------:R-:W-:Y:S02]  /*b6a0*/  F2FP.F16.F32.PACK_AB R33, RZ, R33 ;  /* 0x00000021ff21723e */ /* 0x000fe400000000ff */
[----:B------:R-:W-:Y:S02]  /*b6b0*/  F2FP.F16.F32.PACK_AB R34, RZ, R34 ;  /* 0x00000022ff22723e */ /* 0x000fe400000000ff */
[----:B------:R-:W-:-:S02]  /*b6c0*/  F2FP.F16.F32.PACK_AB R35, RZ, R35 ;  /* 0x00000023ff23723e */ /* 0x000fc400000000ff */
[----:B------:R-:W-:Y:S02]  /*b6d0*/  F2FP.F16.F32.PACK_AB R36, RZ, R36 ;  /* 0x00000024ff24723e */ /* 0x000fe400000000ff */
[----:B------:R-:W-:Y:S01]  /*b6e0*/  F2FP.F16.F32.PACK_AB R37, RZ, R37 ;  /* 0x00000025ff25723e */ /* 0x000fe200000000ff */
[----:B------:R1:W-:Y:S01]  /*b6f0*/  @P4 STG.E.U16 desc[UR46][R10.64+0x40], R120 ;  /* 0x000040780a004986 */ /* 0x0003e2000c10152e */
[C---:B------:R-:W-:Y:S02]  /*b700*/  ISETP.GT.AND P4, PT, R3.reuse, 0x80, P5 ;  /* 0x000000800300780c */ /* 0x040fe40002f84270 */
[----:B------:R-:W-:Y:S02]  /*b710*/  ISETP.GT.AND P5, PT, R3, 0x88, P5 ;  /* 0x000000880300780c */ /* 0x000fe40002fa4270 */
[----:B------:R-:W-:Y:S02]  /*b720*/  F2FP.F16.F32.PACK_AB R38, RZ, R38 ;  /* 0x00000026ff26723e */ /* 0x000fe400000000ff */
[----:B------:R-:W-:-:S07]  /*b730*/  F2FP.F16.F32.PACK_AB R39, RZ, R39 ;  /* 0x00000027ff27723e */ /* 0x000fce00000000ff */
[----:B------:R1:W-:Y:S01]  /*b740*/  @P4 STG.E.U16 desc[UR46][R10.64+0x42], R121 ;  /* 0x000042790a004986 */ /* 0x0003e2000c10152e */
[----:B------:R-:W-:-:S03]  /*b750*/  ISETP.NE.AND P4, PT, R13, RZ, PT ;  /* 0x000000ff0d00720c */ /* 0x000fc60003f85270 */
[----:B------:R1:W-:Y:S01]  /*b760*/  @P5 STG.E.U16 desc[UR46][R8.64+0x42], R123 ;  /* 0x0000427b08005986 */ /* 0x0003e2000c10152e */
[C---:B------:R-:W-:Y:S02]  /*b770*/  ISETP.GT.AND P5, PT, R3.reuse, 0x80, P4 ;  /* 0x000000800300780c */ /* 0x040fe400027a4270 */
[----:B------:R-:W-:Y:S01]  /*b780*/  ISETP.GT.AND P4, PT, R3, 0x88, P4 ;  /* 0x000000880300780c */ /* 0x000fe20002784270 */
[----:B------:R1:W-:Y:S01]  /*b790*/  @P6 STG.E.U16 desc[UR46][R8.64+0x40], R122 ;  /* 0x0000407a08006986 */ /* 0x0003e2000c10152e */
[----:B------:R-:W-:-:S09]  /*b7a0*/  ISETP.GT.AND P6, PT, R0, 0x39, PT ;  /* 0x000000390000780c */ /* 0x000fd20003fc4270 */
[----:B------:R1:W-:Y:S01]  /*b7b0*/  @P5 STG.E.U16 desc[UR46][R10.64+0x50], R124 ;  /* 0x0000507c0a005986 */ /* 0x0003e2000c10152e */
[C---:B------:R-:W-:Y:S02]  /*b7c0*/  ISETP.GT.AND P5, PT, R3.reuse, 0x80, P3 ;  /* 0x000000800300780c */ /* 0x040fe40001fa4270 */
[----:B------:R-:W-:-:S11]  /*b7d0*/  ISETP.GT.AND P3, PT, R3, 0x88, P3 ;  /* 0x000000880300780c */ /* 0x000fd60001f64270 */
[----:B------:R1:W-:Y:S01]  /*b7e0*/  @P5 STG.E.U16 desc[UR46][R10.64+0x52], R125 ;  /* 0x0000527d0a005986 */ /* 0x0003e2000c10152e */
[C---:B------:R-:W-:Y:S02]  /*b7f0*/  ISETP.GT.AND P5, PT, R3.reuse, 0x80, P0 ;  /* 0x000000800300780c */ /* 0x040fe400007a4270 */
[C---:B------:R-:W-:Y:S01]  /*b800*/  ISETP.GT.AND P0, PT, R3.reuse, 0x88, P0 ;  /* 0x000000880300780c */ /* 0x040fe20000704270 */
[----:B------:R1:W-:Y:S01]  /*b810*/  @P4 STG.E.U16 desc[UR46][R8.64+0x50], R126 ;  /* 0x0000507e08004986 */ /* 0x0003e2000c10152e */
[C---:B------:R-:W-:Y:S02]  /*b820*/  ISETP.GT.AND P4, PT, R3.reuse, 0x80, P2 ;  /* 0x000000800300780c */ /* 0x040fe40001784270 */
[C---:B------:R-:W-:Y:S01]  /*b830*/  ISETP.GT.AND P2, PT, R3.reuse, 0x88, P2 ;  /* 0x000000880300780c */ /* 0x040fe20001744270 */
[----:B------:R1:W-:Y:S01]  /*b840*/  @P3 STG.E.U16 desc[UR46][R8.64+0x52], R127 ;  /* 0x0000527f08003986 */ /* 0x0003e2000c10152e */
[C---:B------:R-:W-:Y:S02]  /*b850*/  ISETP.GT.AND P3, PT, R3.reuse, 0x80, P1 ;  /* 0x000000800300780c */ /* 0x040fe40000f64270 */
[----:B------:R-:W-:-:S03]  /*b860*/  ISETP.GT.AND P1, PT, R3, 0x88, P1 ;  /* 0x000000880300780c */ /* 0x000fc60000f24270 */
[----:B------:R1:W-:Y:S01]  /*b870*/  @P5 STG.E.U16 desc[UR46][R10.64+0x62], R129 ;  /* 0x000062810a005986 */ /* 0x0003e2000c10152e */
[----:B------:R-:W-:-:S03]  /*b880*/  ISETP.GT.AND P5, PT, R0, 0x41, PT ;  /* 0x000000410000780c */ /* 0x000fc60003fa4270 */
[----:B------:R1:W-:Y:S01]  /*b890*/  @P4 STG.E.U16 desc[UR46][R10.64+0x60], R128 ;  /* 0x000060800a004986 */ /* 0x0003e2000c10152e */
[C---:B------:R-:W-:Y:S02]  /*b8a0*/  ISETP.GT.AND P4, PT, R3.reuse, 0x80, P6 ;  /* 0x000000800300780c */ /* 0x040fe40003784270 */
[C---:B------:R-:W-:Y:S01]  /*b8b0*/  ISETP.GT.AND P6, PT, R0.reuse, 0x40, PT ;  /* 0x000000400000780c */ /* 0x040fe20003fc4270 */
[----:B------:R1:W-:Y:S01]  /*b8c0*/  @P2 STG.E.U16 desc[UR46][R8.64+0x60], R130 ;  /* 0x0000608208002986 */ /* 0x0003e2000c10152e */
[----:B------:R-:W-:Y:S02]  /*b8d0*/  ISETP.GT.AND P2, PT, R0, 0x39, PT ;  /* 0x000000390000780c */ /* 0x000fe40003f44270 */
[----:B------:R-:W-:Y:S01]  /*b8e0*/  P2R R12, PR, RZ, 0x40 ;  /* 0x00000040ff0c7803 */ /* 0x000fe20000000000 */
[----:B------:R1:W-:Y:S01]  /*b8f0*/  @P0 STG.E.U16 desc[UR46][R8.64+0x62], R131 ;  /* 0x0000628308000986 */ /* 0x0003e2000c10152e */
[C---:B------:R-:W-:Y:S02]  /*b900*/  ISETP.GT.AND P0, PT, R3.reuse, 0x88, P2 ;  /* 0x000000880300780c */ /* 0x040fe40001704270 */
[C---:B------:R-:W-:Y:S01]  /*b910*/  ISETP.GT.AND P2, PT, R3.reuse, RZ, P6 ;  /* 0x000000ff0300720c */ /* 0x040fe20003744270 */
[----:B------:R1:W-:Y:S01]  /*b920*/  @P3 STG.E.U16 desc[UR46][R10.64+0x70], R132 ;  /* 0x000070840a003986 */ /* 0x0003e2000c10152e */
[----:B------:R-:W-:-:S03]  /*b930*/  ISETP.GT.AND P3, PT, R3, RZ, P5 ;  /* 0x000000ff0300720c */ /* 0x000fc60002f64270 */
[----:B------:R1:W-:Y:S01]  /*b940*/  @P4 STG.E.U16 desc[UR46][R10.64+0x72], R133 ;  /* 0x000072850a004986 */ /* 0x0003e2000c10152e */
[----:B------:R-:W-:-:S03]  /*b950*/  ISETP.GT.AND P4, PT, R3, 0x8, P6 ;  /* 0x000000080300780c */ /* 0x000fc60003784270 */
[----:B------:R1:W-:Y:S01]  /*b960*/  @P1 STG.E.U16 desc[UR46][R8.64+0x70], R134 ;  /* 0x0000708608001986 */ /* 0x0003e2000c10152e */
[----:B------:R-:W-:-:S03]  /*b970*/  ISETP.GT.AND P1, PT, R3, 0x8, P5 ;  /* 0x000000080300780c */ /* 0x000fc60002f24270 */
[----:B------:R1:W-:Y:S04]  /*b980*/  @P0 STG.E.U16 desc[UR46][R8.64+0x72], R135 ;  /* 0x0000728708000986 */ /* 0x0003e8000c10152e */
[----:B------:R1:W-:Y:S04]  /*b990*/  @P2 STG.E.U16 desc[UR46][R4.64+0x80], R104 ;  /* 0x0000806804002986 */ /* 0x0003e8000c10152e */
[----:B------:R1:W-:Y:S01]  /*b9a0*/  @P3 STG.E.U16 desc[UR46][R4.64+0x82], R105 ;  /* 0x0000826904003986 */ /* 0x0003e2000c10152e */
[----:B------:R-:W-:-:S03]  /*b9b0*/  ISETP.GT.AND P3, PT, R0, 0x49, PT ;  /* 0x000000490000780c */ /* 0x000fc60003f64270 */
[----:B------:R1:W-:Y:S01]  /*b9c0*/  @P4 STG.E.U16 desc[UR46][R6.64+0x80], R106 ;  /* 0x0000806a06004986 */ /* 0x0003e2000c10152e */
[C---:B------:R-:W-:Y:S02]  /*b9d0*/  ISETP.GT.AND P4, PT, R0.reuse, 0x48, PT ;  /* 0x000000480000780c */ /* 0x040fe40003f84270 */
[C---:B------:R-:W-:Y:S01]  /*b9e0*/  ISETP.GT.AND P2, PT, R3.reuse, RZ, P3 ;  /* 0x000000ff0300720c */ /* 0x040fe20001f44270 */
[----:B------:R1:W-:Y:S01]  /*b9f0*/  @P1 STG.E.U16 desc[UR46][R6.64+0x82], R107 ;  /* 0x0000826b06001986 */ /* 0x0003e2000c10152e */
[C---:B------:R-:W-:Y:S02]  /*ba00*/  ISETP.GT.AND P0, PT, R3.reuse, RZ, P4 ;  /* 0x000000ff0300720c */ /* 0x040fe40002704270 */
[----:B------:R-:W-:Y:S02]  /*ba10*/  ISETP.GT.AND P1, PT, R3, 0x8, P4 ;  /* 0x000000080300780c */ /* 0x000fe40002724270 */
[----:B------:R-:W-:Y:S02]  /*ba20*/  P2R R13, PR, RZ, 0x10 ;  /* 0x00000010ff0d7803 */ /* 0x000fe40000000000 */
[----:B------:R-:W-:-:S05]  /*ba30*/  ISETP.GT.AND P4, PT, R0, 0x59, PT ;  /* 0x000000590000780c */ /* 0x000fca0003f84270 */
[----:B------:R1:W-:Y:S01]  /*ba40*/  @P2 STG.E.U16 desc[UR46][R4.64+0x92], R109 ;  /* 0x0000926d04002986 */ /* 0x0003e2000c10152e */
[----:B------:R-:W-:-:S03]  /*ba50*/  ISETP.GT.AND P2, PT, R0, 0x50, PT ;  /* 0x000000500000780c */ /* 0x000fc60003f44270 */
[----:B------:R1:W-:Y:S01]  /*ba60*/  @P0 STG.E.U16 desc[UR46][R4.64+0x90], R108 ;  /* 0x0000906c04000986 */ /* 0x0003e2000c10152e */
[----:B------:R-:W-:-:S03]  /*ba70*/  ISETP.GT.AND P0, PT, R3, 0x8, P3 ;  /* 0x000000080300780c */ /* 0x000fc60001f04270 */
[----:B------:R1:W-:Y:S01]  /*ba80*/  @P1 STG.E.U16 desc[UR46][R6.64+0x90], R110 ;  /* 0x0000906e06001986 */ /* 0x0003e2000c10152e */
[----:B------:R-:W-:-:S09]  /*ba90*/  ISETP.GT.AND P1, PT, R3, RZ, P2 ;  /* 0x000000ff0300720c */ /* 0x000fd20001724270 */
[----:B------:R1:W-:Y:S01]  /*baa0*/  @P0 STG.E.U16 desc[UR46][R6.64+0x92], R111 ;  /* 0x0000926f06000986 */ /* 0x0003e2000c10152e */
[----:B------:R-:W-:-:S03]  /*bab0*/  ISETP.GT.AND P0, PT, R0, 0x51, PT ;  /* 0x000000510000780c */ /* 0x000fc60003f04270 */
[----:B------:R1:W-:Y:S01]  /*bac0*/  @P1 STG.E.U16 desc[UR46][R4.64+0xa0], R112 ;  /* 0x0000a07004001986 */ /* 0x0003e2000c10152e */
[----:B------:R-:W-:-:S13]  /*bad0*/  ISETP.GT.AND P1, PT, R3, RZ, P0 ;  /* 0x000000ff0300720c */ /* 0x000fda0000724270 */
[----:B------:R1:W-:Y:S01]  /*bae0*/  @P1 STG.E.U16 desc[UR46][R4.64+0xa2], R113 ;  /* 0x0000a27104001986 */ /* 0x0003e2000c10152e */
[----:B------:R-:W-:-:S13]  /*baf0*/  ISETP.GT.AND P1, PT, R3, 0x8, P2 ;  /* 0x000000080300780c */ /* 0x000fda0001724270 */
[----:B------:R1:W-:Y:S01]  /*bb00*/  @P1 STG.E.U16 desc[UR46][R6.64+0xa0], R114 ;  /* 0x0000a07206001986 */ /* 0x0003e2000c10152e */
[----:B------:R-:W-:-:S13]  /*bb10*/  ISETP.GT.AND P1, PT, R3, 0x8, P0 ;  /* 0x000000080300780c */ /* 0x000fda0000724270 */
[----:B------:R1:W-:Y:S01]  /*bb20*/  @P1 STG.E.U16 desc[UR46][R6.64+0xa2], R115 ;  /* 0x0000a27306001986 */ /* 0x0003e2000c10152e */
[----:B------:R-:W-:-:S04]  /*bb30*/  ISETP.GT.AND P1, PT, R0, 0x58, PT ;  /* 0x000000580000780c */ /* 0x000fc80003f24270 */
[----:B------:R-:W-:-:S13]  /*bb40*/  ISETP.GT.AND P6, PT, R3, RZ, P1 ;  /* 0x000000ff0300720c */ /* 0x000fda0000fc4270 */
[----:B------:R1:W-:Y:S01]  /*bb50*/  @P6 STG.E.U16 desc[UR46][R4.64+0xb0], R116 ;  /* 0x0000b07404006986 */ /* 0x0003e2000c10152e */
[C---:B------:R-:W-:Y:S02]  /*bb60*/  ISETP.GT.AND P6, PT, R3.reuse, RZ, P4 ;  /* 0x000000ff0300720c */ /* 0x040fe400027c4270 */
[----:B------:R-:W-:-:S11]  /*bb70*/  ISETP.GT.AND P4, PT, R3, 0x8, P4 ;  /* 0x000000080300780c */ /* 0x000fd60002784270 */
[----:B------:R1:W-:Y:S01]  /*bb80*/  @P6 STG.E.U16 desc[UR46][R4.64+0xb2], R117 ;  /* 0x0000b27504006986 */ /* 0x0003e2000c10152e */
[----:B------:R-:W-:-:S03]  /*bb90*/  ISETP.GT.AND P6, PT, R3, 0x8, P1 ;  /* 0x000000080300780c */ /* 0x000fc60000fc4270 */
[----:B------:R1:W-:Y:S10]  /*bba0*/  @P4 STG.E.U16 desc[UR46][R6.64+0xb2], R119 ;  /* 0x0000b27706004986 */ /* 0x0003f4000c10152e */
[----:B------:R1:W-:Y:S01]  /*bbb0*/  @P6 STG.E.U16 desc[UR46][R6.64+0xb0], R118 ;  /* 0x0000b07606006986 */ /* 0x0003e2000c10152e */
[----:B------:R-:W-:-:S04]  /*bbc0*/  ISETP.NE.AND P6, PT, R12, RZ, PT ;  /* 0x000000ff0c00720c */ /* 0x000fc80003fc5270 */
[C---:B------:R-:W-:Y:S02]  /*bbd0*/  ISETP.GT.AND P4, PT, R3.reuse, 0x80, P6 ;  /* 0x000000800300780c */ /* 0x040fe40003784270 */
[----:B------:R-:W-:-:S11]  /*bbe0*/  ISETP.GT.AND P6, PT, R3, 0x88, P6 ;  /* 0x000000880300780c */ /* 0x000fd600037c4270 */
[----:B------:R1:W-:Y:S01]  /*bbf0*/  @P4 STG.E.U16 desc[UR46][R10.64+0x80], R88 ;  /* 0x000080580a004986 */ /* 0x0003e2000c10152e */
[C---:B------:R-:W-:Y:S02]  /*bc00*/  ISETP.GT.AND P4, PT, R3.reuse, 0x80, P5 ;  /* 0x000000800300780c */ /* 0x040fe40002f84270 */
[----:B------:R-:W-:-:S11]  /*bc10*/  ISETP.GT.AND P5, PT, R3, 0x88, P5 ;  /* 0x000000880300780c */ /* 0x000fd60002fa4270 */
        /* <DEDUP_REMOVED lines=100> */
[----:B------:R-:W-:-:S03]  /*c260*/  ISETP.GT.AND P4, PT, R3, 0x80, P5 ;  /* 0x000000800300780c */ /* 0x000fc60002f84270 */
[----:B------:R1:W-:Y:S01]  /*c270*/  @P2 STG.E.U16 desc[UR46][R8.64+0xe0], R66 ;  /* 0x0000e04208002986 */ /* 0x0003e2000c10152e */
[----:B------:R-:W-:-:S03]  /*c280*/  ISETP.GT.AND P2, PT, R3, RZ, P6 ;  /* 0x000000ff0300720c */ /* 0x000fc60003744270 */
[----:B------:R1:W-:Y:S01]  /*c290*/  @P0 STG.E.U16 desc[UR46][R8.64+0xe2], R67 ;  /* 0x0000e24308000986 */ /* 0x0003e2000c10152e */
[----:B------:R-:W-:-:S03]  /*c2a0*/  ISETP.GT.AND P0, PT, R0, 0x81, PT ;  /* 0x000000810000780c */ /* 0x000fc60003f04270 */
[----:B------:R1:W-:Y:S01]  /*c2b0*/  @P3 STG.E.U16 desc[UR46][R10.64+0xf0], R68 ;  /* 0x0000f0440a003986 */ /* 0x0003e2000c10152e */
[----:B------:R-:W-:-:S03]  /*c2c0*/  ISETP.GT.AND P3, PT, R3, 0x8, P0 ;  /* 0x000000080300780c */ /* 0x000fc60000764270 */
[----:B------:R1:W-:Y:S01]  /*c2d0*/  @P4 STG.E.U16 desc[UR46][R10.64+0xf2], R69 ;  /* 0x0000f2450a004986 */ /* 0x0003e2000c10152e */
[----:B------:R-:W-:-:S03]  /*c2e0*/  ISETP.GT.AND P4, PT, R3, RZ, P0 ;  /* 0x000000ff0300720c */ /* 0x000fc60000784270 */
[----:B------:R1:W-:Y:S01]  /*c2f0*/  @P1 STG.E.U16 desc[UR46][R8.64+0xf0], R70 ;  /* 0x0000f04608001986 */ /* 0x0003e2000c10152e */
[C---:B------:R-:W-:Y:S02]  /*c300*/  ISETP.GT.AND P1, PT, R3.reuse, 0x88, P5 ;  /* 0x000000880300780c */ /* 0x040fe40002f24270 */
[----:B------:R-:W-:-:S11]  /*c310*/  ISETP.GT.AND P5, PT, R3, 0x8, P6 ;  /* 0x000000080300780c */ /* 0x000fd600037a4270 */
[----:B------:R1:W-:Y:S01]  /*c320*/  @P1 STG.E.U16 desc[UR46][R8.64+0xf2], R71 ;  /* 0x0000f24708001986 */ /* 0x0003e2000c10152e */
[----:B------:R-:W-:-:S03]  /*c330*/  ISETP.GT.AND P1, PT, R0, 0x88, PT ;  /* 0x000000880000780c */ /* 0x000fc60003f24270 */
[----:B------:R1:W-:Y:S01]  /*c340*/  @P2 STG.E.U16 desc[UR46][R4.64+0x100], R40 ;  /* 0x0001002804002986 */ /* 0x0003e2000c10152e */
[----:B------:R-:W-:Y:S02]  /*c350*/  ISETP.GT.AND P2, PT, R0, 0x89, PT ;  /* 0x000000890000780c */ /* 0x000fe40003f44270 */
[----:B------:R-:W-:Y:S01]  /*c360*/  P2R R13, PR, RZ, 0x2 ;  /* 0x00000002ff0d7803 */ /* 0x000fe20000000000 */
[----:B------:R1:W-:Y:S01]  /*c370*/  @P4 STG.E.U16 desc[UR46][R4.64+0x102], R41 ;  /* 0x0001022904004986 */ /* 0x0003e2000c10152e */
[C---:B------:R-:W-:Y:S02]  /*c380*/  ISETP.GT.AND P4, PT, R3.reuse, RZ, P1 ;  /* 0x000000ff0300720c */ /* 0x040fe40000f84270 */
[----:B------:R-:W-:Y:S01]  /*c390*/  P2R R12, PR, RZ, 0x4 ;  /* 0x00000004ff0c7803 */ /* 0x000fe20000000000 */
[----:B------:R1:W-:Y:S01]  /*c3a0*/  @P3 STG.E.U16 desc[UR46][R6.64+0x102], R43 ;  /* 0x0001022b06003986 */ /* 0x0003e2000c10152e */
[----:B------:R-:W-:-:S03]  /*c3b0*/  ISETP.GT.AND P3, PT, R3, RZ, P2 ;  /* 0x000000ff0300720c */ /* 0x000fc60001764270 */
[----:B------:R1:W-:Y:S01]  /*c3c0*/  @P5 STG.E.U16 desc[UR46][R6.64+0x100], R42 ;  /* 0x0001002a06005986 */ /* 0x0003e2000c10152e */
[----:B------:R-:W-:-:S05]  /*c3d0*/  ISETP.GT.AND P5, PT, R3, 0x8, P1 ;  /* 0x000000080300780c */ /* 0x000fca0000fa4270 */
[----:B------:R1:W-:Y:S01]  /*c3e0*/  @P4 STG.E.U16 desc[UR46][R4.64+0x110], R44 ;  /* 0x0001102c04004986 */ /* 0x0003e2000c10152e */
[----:B------:R-:W-:-:S03]  /*c3f0*/  ISETP.GT.AND P4, PT, R3, 0x8, P2 ;  /* 0x000000080300780c */ /* 0x000fc60001784270 */
[----:B------:R1:W-:Y:S01]  /*c400*/  @P3 STG.E.U16 desc[UR46][R4.64+0x112], R45 ;  /* 0x0001122d04003986 */ /* 0x0003e2000c10152e */
[----:B------:R-:W-:-:S03]  /*c410*/  ISETP.GT.AND P3, PT, R0, 0x90, PT ;  /* 0x000000900000780c */ /* 0x000fc60003f64270 */
[----:B------:R1:W-:Y:S01]  /*c420*/  @P5 STG.E.U16 desc[UR46][R6.64+0x110], R46 ;  /* 0x0001102e06005986 */ /* 0x0003e2000c10152e */
[----:B------:R-:W-:-:S05]  /*c430*/  ISETP.GT.AND P5, PT, R3, RZ, P3 ;  /* 0x000000ff0300720c */ /* 0x000fca0001fa4270 */
[----:B------:R1:W-:Y:S01]  /*c440*/  @P4 STG.E.U16 desc[UR46][R6.64+0x112], R47 ;  /* 0x0001122f06004986 */ /* 0x0003e2000c10152e */
[----:B------:R-:W-:-:S07]  /*c450*/  ISETP.GT.AND P4, PT, R0, 0x91, PT ;  /* 0x000000910000780c */ /* 0x000fce0003f84270 */
        /* <DEDUP_REMOVED lines=10> */
[----:B------:R-:W-:-:S04]  /*c500*/  ISETP.GT.AND P6, PT, R0, 0x99, PT ;  /* 0x000000990000780c */ /* 0x000fc80003fc4270 */
[----:B------:R-:W-:-:S13]  /*c510*/  ISETP.GT.AND P1, PT, R3, RZ, P6 ;  /* 0x000000ff0300720c */ /* 0x000fda0003724270 */
[----:B------:R1:W-:Y:S01]  /*c520*/  @P1 STG.E.U16 desc[UR46][R4.64+0x132], R53 ;  /* 0x0001323504001986 */ /* 0x0003e2000c10152e */
[----:B------:R-:W-:-:S13]  /*c530*/  ISETP.GT.AND P1, PT, R3, 0x8, P5 ;  /* 0x000000080300780c */ /* 0x000fda0002f24270 */
[----:B------:R1:W-:Y:S01]  /*c540*/  @P1 STG.E.U16 desc[UR46][R6.64+0x130], R54 ;  /* 0x0001303606001986 */ /* 0x0003e2000c10152e */
[----:B------:R-:W-:-:S13]  /*c550*/  ISETP.GT.AND P1, PT, R3, 0x8, P6 ;  /* 0x000000080300780c */ /* 0x000fda0003724270 */
[----:B------:R1:W-:Y:S01]  /*c560*/  @P1 STG.E.U16 desc[UR46][R6.64+0x132], R55 ;  /* 0x0001323706001986 */ /* 0x0003e2000c10152e */
[----:B------:R-:W-:-:S04]  /*c570*/  ISETP.GT.AND P1, PT, R0, 0x80, PT ;  /* 0x000000800000780c */ /* 0x000fc80003f24270 */
        /* <DEDUP_REMOVED lines=8> */
[----:B------:R-:W-:-:S03]  /*c600*/  ISETP.NE.AND P1, PT, R13, RZ, PT ;  /* 0x000000ff0d00720c */ /* 0x000fc60003f25270 */
[----:B------:R1:W-:Y:S01]  /*c610*/  @P0 STG.E.U16 desc[UR46][R8.64+0x102], R27 ;  /* 0x0001021b08000986 */ /* 0x0003e2000c10152e */
[C---:B------:R-:W-:Y:S02]  /*c620*/  ISETP.GT.AND P0, PT, R3.reuse, 0x80, P1 ;  /* 0x000000800300780c */ /* 0x040fe40000f04270 */
[----:B------:R-:W-:-:S11]  /*c630*/  ISETP.GT.AND P1, PT, R3, 0x88, P1 ;  /* 0x000000880300780c */ /* 0x000fd60000f24270 */
        /* <DEDUP_REMOVED lines=13> */
[C---:B------:R-:W-:Y:S02]  /*c710*/  ISETP.GT.AND P0, PT, R3.reuse, 0x80, P6 ;  /* 0x000000800300780c */ /* 0x040fe40003704270 */
[----:B------:R-:W-:Y:S01]  /*c720*/  ISETP.GT.AND P6, PT, R3, 0x88, P6 ;  /* 0x000000880300780c */ /* 0x000fe200037c4270 */
[----:B------:R1:W-:Y:S04]  /*c730*/  @P1 STG.E.U16 desc[UR46][R10.64+0x122], R33 ;  /* 0x000122210a001986 */ /* 0x0003e8000c10152e */
[----:B------:R1:W-:Y:S04]  /*c740*/  @P3 STG.E.U16 desc[UR46][R8.64+0x120], R34 ;  /* 0x0001202208003986 */ /* 0x0003e8000c10152e */
[----:B------:R1:W-:Y:S04]  /*c750*/  @P4 STG.E.U16 desc[UR46][R8.64+0x122], R35 ;  /* 0x0001222308004986 */ /* 0x0003e8000c10152e */
[----:B------:R1:W-:Y:S04]  /*c760*/  @P2 STG.E.U16 desc[UR46][R10.64+0x130], R36 ;  /* 0x000130240a002986 */ /* 0x0003e8000c10152e */
[----:B------:R1:W-:Y:S04]  /*c770*/  @P0 STG.E.U16 desc[UR46][R10.64+0x132], R37 ;  /* 0x000132250a000986 */ /* 0x0003e8000c10152e */
[----:B------:R1:W-:Y:S04]  /*c780*/  @P5 STG.E.U16 desc[UR46][R8.64+0x130], R38 ;  /* 0x0001302608005986 */ /* 0x0003e8000c10152e */
[----:B------:R1:W-:Y:S02]  /*c790*/  @P6 STG.E.U16 desc[UR46][R8.64+0x132], R39 ;  /* 0x0001322708006986 */ /* 0x0003e4000c10152e */
.L_x_345:
[----:B------:R-:W-:Y:S05]  /*c7a0*/  BSYNC B0 ;  /* 0x0000000000007941 */ /* 0x000fea0003800000 */
.L_x_29:
[----:B------:R-:W-:Y:S01]  /*c7b0*/  ULDC UR4, c[0x0][0xc] ;  /* 0x0000030000047ab9 */ /* 0x000fe20000000800 */
[----:B------:R-:W-:Y:S01]  /*c7c0*/  ULDC UR5, c[0x0][0x10] ;  /* 0x0000040000057ab9 */ /* 0x000fe20000000800 */
[----:B------:R-:W2:Y:S01]  /*c7d0*/  LDC R3, c[0x0][0x14] ;  /* 0x00000500ff037b82 */ /* 0x000ea20000000800 */
[----:B------:R-:W-:Y:S01]  /*c7e0*/  UIMAD.WIDE.U32 UR4, UR4, UR5, URZ ;  /* 0x00000005040472a5 */ /* 0x000fe2000f8e003f */
[----:B0-----:R-:W-:Y:S01]  /*c7f0*/  PRMT R0, RZ, 0x7610, R0 ;  /* 0x00007610ff007816 */ /* 0x001fe20000000000 */
[----:B------:R-:W-:Y:S01]  /*c800*/  UMOV UR40, 0xffffffff ;  /* 0xffffffff00287882 */ /* 0x000fe20000000000 */
[----:B------:R-:W-:-:S03]  /*c810*/  UMOV UR41, 0xffffffff ;  /* 0xffffffff00297882 */ /* 0x000fc60000000000 */
[----:B--2---:R-:W-:-:S04]  /*c820*/  IMAD.WIDE.U32 R16, R3, UR4, R16 ;  /* 0x0000000403107c25 */ /* 0x004fc8000f8e0010 */
[----:B------:R-:W-:Y:S01]  /*c830*/  IMAD R3, R3, UR5, RZ ;  /* 0x0000000503037c24 */ /* 0x000fe2000f8e02ff */
[----:B------:R-:W-:Y:S02]  /*c840*/  ULDC.64 UR4, c[0x0][0x650] ;  /* 0x0001940000047ab9 */ /* 0x000fe40000000a00 */
[----:B------:R-:W-:Y:S01]  /*c850*/  ISETP.GE.U32.AND P0, PT, R16, UR4, PT ;  /* 0x0000000410007c0c */ /* 0x000fe2000bf06070 */
[----:B------:R-:W-:-:S05]  /*c860*/  IMAD.IADD R17, R17, 0x1, R3 ;  /* 0x0000000111117824 */ /* 0x000fca00078e0203 */
[----:B------:R-:W-:-:S13]  /*c870*/  ISETP.GE.U32.AND.EX P0, PT, R17, UR5, PT, P0 ;  /* 0x0000000511007c0c */ /* 0x000fda000bf06100 */
[----:B------:R-:W-:Y:S05]  /*c880*/  @P0 BRA `(.L_x_346) ;  /* 0x0000000400880947 */ /* 0x000fea0003800000 */
[----:B------:R-:W0:Y:S01]  /*c890*/  S2UR UR6, SR_CTAID.X ;  /* 0x00000000000679c3 */ /* 0x000e220000002500 */
[----:B------:R-:W-:Y:S01]  /*c8a0*/  ULDC.64 UR12, c[0x0][0x628] ;  /* 0x00018a00000c7ab9 */ /* 0x000fe20000000a00 */
[----:B------:R-:W-:Y:S01]  /*c8b0*/  ULDC UR4, c[0x0][0x150] ;  /* 0x0000540000047ab9 */ /* 0x000fe20000000800 */
[----:B------:R-:W-:Y:S01]  /*c8c0*/  ISETP.NE.U32.AND P0, PT, RZ, UR12, PT ;  /* 0x0000000cff007c0c */ /* 0x000fe2000bf05070 */
[----:B------:R-:W-:Y:S01]  /*c8d0*/  ULDC UR15, c[0x0][0x630] ;  /* 0x00018c00000f7ab9 */ /* 0x000fe20000000800 */
[C---:B------:R-:W-:Y:S01]  /*c8e0*/  R2UR UR16, R16.reuse ;  /* 0x00000000101072ca */ /* 0x040fe200000e0000 */
[----:B------:R-:W-:Y:S01]  /*c8f0*/  ULDC UR18, c[0x0][0x154] ;  /* 0x0000550000127ab9 */ /* 0x000fe20000000800 */
[----:B------:R-:W-:Y:S01]  /*c900*/  ISETP.NE.AND.EX P0, PT, RZ, UR13, PT, P0 ;  /* 0x0000000dff007c0c */ /* 0x000fe2000bf05300 */
[----:B------:R-:W2:Y:S01]  /*c910*/  S2UR UR19, SR_CTAID.Y ;  /* 0x00000000001379c3 */ /* 0x000ea20000002600 */
[----:B------:R-:W-:Y:S02]  /*c920*/  R2UR UR17, R17 ;  /* 0x00000000111172ca */ /* 0x000fe400000e0000 */
[----:B------:R-:W-:-:S02]  /*c930*/  R2UR UR10, R16 ;  /* 0x00000000100a72ca */ /* 0x000fc400000e0000 */
[----:B------:R-:W-:Y:S02]  /*c940*/  R2UR UR11, R17 ;  /* 0x00000000110b72ca */ /* 0x000fe400000e0000 */
[----:B0-----:R-:W-:-:S05]  /*c950*/  I2FP.F32.U32 R0, UR6 ;  /* 0x0000000600007c45 */ /* 0x001fca0008201000 */
[----:B------:R-:W-:-:S04]  /*c960*/  FMUL R0, R0, UR4 ;  /* 0x0000000400007c20 */ /* 0x000fc80008400000 */
[----:B------:R0:W0:Y:S01]  /*c970*/  F2I.U32.TRUNC.NTZ R3, R0 ;  /* 0x0000000000037305 */ /* 0x000022000020f000 */
[----:B--2---:R-:W-:Y:S05]  /*c980*/  @!P0 BRA `(.L_x_347) ;  /* 0x0000000000308947 */ /* 0x004fea0003800000 */
        /* <DEDUP_REMOVED lines=12> */
.L_x_347:
[----:B------:R-:W-:Y:S01]  /*ca50*/  USHF.R.U64 UR41, UR10, UR15, UR11 ;  /* 0x0000000f0a297299 */ /* 0x000fe2000800120b */
[----:B0-----:R-:W-:Y:S01]  /*ca60*/  I2FP.F32.U32 R0, UR19 ;  /* 0x0000001300007c45 */ /* 0x001fe20008201000 */
[----:B------:R-:W-:Y:S01]  /*ca70*/  USHF.R.U32.HI UR4, URZ, UR15, UR11 ;  /* 0x0000000f3f047299 */ /* 0x000fe2000801160b */
[----:B------:R-:W-:Y:S01]  /*ca80*/  R2UR UR14, R3 ;  /* 0x00000000030e72ca */ /* 0x000fe200000e0000 */
        /* <DEDUP_REMOVED lines=11> */
[----:B------:R-:W-:Y:S02]  /*cb40*/  ULDC UR21, c[0x0][0x658] ;  /* 0x0001960000157ab9 */ /* 0x000fe40000000800 */
[----:B------:R-:W-:Y:S01]  /*cb50*/  UIADD3 UR9, UR11, UR9, URZ ;  /* 0x000000090b097290 */ /* 0x000fe2000fffe03f */
[----:B------:R-:W-:Y:S01]  /*cb60*/  UMOV UR16, 0xffffffff ;  /* 0xffffffff00107882 */ /* 0x000fe20000000000 */
[----:B------:R-:W-:Y:S01]  /*cb70*/  ULDC.64 UR4, c[0x0][0x640] ;  /* 0x0001900000047ab9 */ /* 0x000fe20000000a00 */
[----:B------:R-:W-:Y:S01]  /*cb80*/  USHF.L.U32 UR16, UR16, UR21, URZ ;  /* 0x0000001510107299 */ /* 0x000fe2000800063f */
[----:B------:R-:W-:Y:S01]  /*cb90*/  ISETP.NE.U32.AND P0, PT, RZ, UR4, PT ;  /* 0x00000004ff007c0c */ /* 0x000fe2000bf05070 */
[----:B------:R-:W-:-:S02]  /*cba0*/  USHF.R.U64 UR17, UR10, UR12, UR9 ;  /* 0x0000000c0a117299 */ /* 0x000fc40008001209 */
[----:B------:R-:W-:Y:S01]  /*cbb0*/  USHF.R.U32.HI UR9, URZ, UR12, UR9 ;  /* 0x0000000c3f097299 */ /* 0x000fe20008011609 */
[----:B0-----:R-:W-:Y:S01]  /*cbc0*/  R2UR UR15, R0 ;  /* 0x00000000000f72ca */ /* 0x001fe200000e0000 */
[----:B------:R-:W-:Y:S01]  /*cbd0*/  ULDC UR18, c[0x0][0x608] ;  /* 0x0001820000127ab9 */ /* 0x000fe20000000800 */
[----:B------:R-:W-:Y:S01]  /*cbe0*/  ULOP3.LUT UR45, URZ, UR16, URZ, 0x33, !UPT ;  /* 0x000000103f2d7292 */ /* 0x000fe2000f8e333f */
[----:B------:R-:W-:Y:S01]  /*cbf0*/  ISETP.NE.AND.EX P0, PT, RZ, UR5, PT, P0 ;  /* 0x00000005ff007c0c */ /* 0x000fe2000bf05300 */
[----:B------:R-:W-:Y:S02]  /*cc00*/  USHF.R.U64 UR16, UR17, UR18, UR9 ;  /* 0x0000001211107299 */ /* 0x000fe40008001209 */
[----:B------:R-:W-:Y:S02]  /*cc10*/  USHF.R.U32.HI UR9, URZ, UR18, UR9 ;  /* 0x000000123f097299 */ /* 0x000fe40008011609 */
[----:B------:R-:W-:Y:S02]  /*cc20*/  UIADD3 UR14, -UR14, URZ, URZ ;  /* 0x0000003f0e0e7290 */ /* 0x000fe4000fffe13f */
[----:B------:R-:W-:Y:S01]  /*cc30*/  USHF.R.U64 UR18, UR16, UR21, UR9 ;  /* 0x0000001510127299 */ /* 0x000fe20008001209 */
[----:B------:R-:W-:Y:S01]  /*cc40*/  UMOV UR20, 0x1 ;  /* 0x0000000100147882 */ /* 0x000fe20000000000 */
[----:B------:R-:W-:Y:S01]  /*cc50*/  ULDC UR13, c[0x0][0x144] ;  /* 0x00005100000d7ab9 */ /* 0x000fe20000000800 */
[----:B------:R-:W-:Y:S01]  /*cc60*/  ULDC UR7, c[0x0][0x600] ;  /* 0x0001800000077ab9 */ /* 0x000fe20000000800 */
[----:B------:R-:W-:-:S02]  /*cc70*/  USHF.L.U32 UR24, UR20, UR21, URZ ;  /* 0x0000001514187299 */ /* 0x000fc4000800063f */
[----:B------:R-:W-:Y:S02]  /*cc80*/  USHF.R.U32.HI UR9, URZ, UR21, UR9 ;  /* 0x000000153f097299 */ /* 0x000fe40008011609 */
[----:B------:R-:W-:Y:S02]  /*cc90*/  UIMAD UR21, UR13, UR14, UR6 ;  /* 0x0000000e0d1572a4 */ /* 0x000fe4000f8e0206 */
[----:B------:R-:W-:Y:S02]  /*cca0*/  UIADD3 UR8, UR7, -0x1, URZ ;  /* 0xffffffff07087890 */ /* 0x000fe4000fffe03f */
[----:B------:R-:W-:Y:S01]  /*ccb0*/  UIADD3 UR20, -UR15, URZ, URZ ;  /* 0x0000003f0f147290 */ /* 0x000fe2000fffe13f */
        /* <DEDUP_REMOVED lines=17> */
.L_x_348:
[----:B------:R-:W-:Y:S01]  /*cdd0*/  UISETP.NE.AND UP0, UPT, UR39, URZ, UPT ;  /* 0x0000003f2700728c */ /* 0x000fe2000bf05270 */
[----:B------:R-:W-:Y:S01]  /*cde0*/  IMAD.MOV.U32 R0, RZ, RZ, 0x1 ;  /* 0x00000001ff007424 */ /* 0x000fe200078e00ff */
[----:B------:R-:W-:Y:S02]  /*cdf0*/  USHF.R.U64 UR4, UR6, UR22, UR9 ;  /* 0x0000001606047299 */ /* 0x000fe40008001209 */
[----:B------:R-:W-:Y:S02]  /*ce00*/  ULOP3.LUT UR45, UR16, UR45, URZ, 0xc0, !UPT ;  /* 0x0000002d102d7292 */ /* 0x000fe4000f8ec03f */
[----:B------:R-:W-:Y:S02]  /*ce10*/  UIADD3 UR5, -UR4, URZ, URZ ;  /* 0x0000003f04057290 */ /* 0x000fe4000fffe13f */
[----:B------:R-:W-:Y:S02]  /*ce20*/  UIMAD UR45, UR24, UR4, UR45 ;  /* 0x00000004182d72a4 */ /* 0x000fe4000f8e022d */
[----:B------:R-:W-:-:S02]  /*ce30*/  ULOP3.LUT UR8, UR17, UR8, URZ, 0xc0, !UPT ;  /* 0x0000000811087292 */ /* 0x000fc4000f8ec03f */
[----:B------:R-:W-:Y:S02]  /*ce40*/  @UP0 UIMAD UR21, UR25, UR20, UR19 ;  /* 0x00000014191502a4 */ /* 0x000fe4000f8e0213 */
[----:B------:R-:W-:-:S03]  /*ce50*/  UIMAD UR4, UR5, UR23, UR18 ;  /* 0x00000017050472a4 */ /* 0x000fc6000f8e0212 */
[----:B------:R-:W-:Y:S01]  /*ce60*/  ULDC UR5, c[0x0][0x610] ;  /* 0x0001840000057ab9 */ /* 0x000fe20000000800 */
[----:B------:R-:W-:Y:S02]  /*ce70*/  UIMAD UR4, UR4, UR7, UR8 ;  /* 0x00000007040472a4 */ /* 0x000fe4000f8e0208 */
[----:B------:R-:W-:-:S04]  /*ce80*/  UIMAD UR45, UR45, UR5, UR21 ;  /* 0x000000052d2d72a4 */ /* 0x000fc8000f8e0215 */
[----:B------:R-:W-:Y:S02]  /*ce90*/  USEL UR40, UR4, UR45, !UP0 ;  /* 0x0000002d04287287 */ /* 0x000fe4000c000000 */
[----:B------:R-:W-:-:S12]  /*cea0*/  USEL UR45, UR45, UR4, !UP0 ;  /* 0x000000042d2d7287 */ /* 0x000fd8000c000000 */
.L_x_346:
[----:B------:R-:W-:-:S13]  /*ceb0*/  LOP3.LUT P0, RZ, R0, 0xff, RZ, 0xc0, !PT ;  /* 0x000000ff00ff7812 */ /* 0x000fda000780c0ff */
[----:B------:R-:W-:Y:S05]  /*cec0*/  @P0 BRA `(.L_x_349) ;  /* 0xffffff4000b00947 */ /* 0x000fea000383ffff */
[----:B------:R-:W-:Y:S05]  /*ced0*/  EXIT ;  /* 0x000000000000794d */ /* 0x000fea0003800000 */
.L_x_4:
[----:B------:R-:W-:Y:S01]  /*cee0*/  ULDC.64 UR8, c[0x0][0x650] ;  /* 0x0001940000087ab9 */ /* 0x000fe20000000a00 */
[----:B------:R-:W-:Y:S01]  /*cef0*/  PRMT R0, RZ, 0x7610, R0 ;  /* 0x00007610ff007816 */ /* 0x000fe20000000000 */
[----:B------:R-:W-:Y:S01]  /*cf00*/  IMAD.MOV.U32 R3, RZ, RZ, -0x1 ;  /* 0xffffffffff037424 */ /* 0x000fe200078e00ff */
[----:B------:R-:W-:Y:S01]  /*cf10*/  ISETP.GE.U32.AND P0, PT, R16, UR8, PT ;  /* 0x0000000810007c0c */ /* 0x000fe2000bf06070 */
[----:B------:R-:W-:Y:S02]  /*cf20*/  IMAD.MOV.U32 R4, RZ, RZ, -0x1 ;  /* 0xffffffffff047424 */ /* 0x000fe400078e00ff */
[----:B------:R-:W-:Y:S01]  /*cf30*/  IMAD.MOV.U32 R11, RZ, RZ, -0x1 ;  /* 0xffffffffff0b7424 */ /* 0x000fe200078e00ff */
[----:B------:R-:W-:-:S13]  /*cf40*/  ISETP.GE.U32.AND.EX P0, PT, R17, UR9, PT, P0 ;  /* 0x0000000911007c0c */ /* 0x000fda000bf06100 */
[----:B------:R-:W-:Y:S05]  /*cf50*/  @P0 BRA `(.L_x_350) ;  /* 0x00000004008c0947 */ /* 0x000fea0003800000 */
[----:B------:R-:W-:Y:S01]  /*cf60*/  I2FP.F32.U32 R0, UR4 ;  /* 0x0000000400007c45 */ /* 0x000fe20008201000 */
[----:B0-----:R-:W-:Y:S01]  /*cf70*/  ULDC.64 UR16, c[0x0][0x628] ;  /* 0x00018a0000107ab9 */ /* 0x001fe20000000a00 */
        /* <DEDUP_REMOVED lines=24> */
.L_x_351:
        /* <DEDUP_REMOVED lines=24> */
[----:B------:R-:W-:Y:S01]  /*d280*/  UMOV UR19, 0x1 ;  /* 0x0000000100137882 */ /* 0x000fe20000000000 */
[----:B------:R-:W-:Y:S01]  /*d290*/  ULDC UR20, c[0x0][0x608] ;  /* 0x0001820000147ab9 */ /* 0x000fe20000000800 */
[----:B------:R-:W-:Y:S01]  /*d2a0*/  USHF.L.U32 UR26, UR19, UR23, URZ ;  /* 0x00000017131a7299 */ /* 0x000fe2000800063f */
[----:B------:R-:W-:Y:S01]  /*d2b0*/  ISETP.NE.AND.EX P0, PT, RZ, UR9, PT, P0 ;  /* 0x00000009ff007c0c */ /* 0x000fe2000bf05300 */
[----:B------:R-:W-:Y:S02]  /*d2c0*/  USHF.R.U64 UR19, UR18, UR20, UR11 ;  /* 0x0000001412137299 */ /* 0x000fe4000800120b */
[----:B------:R-:W-:Y:S02]  /*d2d0*/  USHF.R.U32.HI UR11, URZ, UR20, UR11 ;  /* 0x000000143f0b7299 */ /* 0x000fe4000801160b */
[----:B------:R-:W-:-:S02]  /*d2e0*/  UIADD3 UR15, -UR15, URZ, URZ ;  /* 0x0000003f0f0f7290 */ /* 0x000fc4000fffe13f */
[----:B------:R-:W-:Y:S01]  /*d2f0*/  USHF.R.U64 UR20, UR19, UR23, UR11 ;  /* 0x0000001713147299 */ /* 0x000fe2000800120b */
[----:B------:R-:W-:Y:S01]  /*d300*/  ULDC UR16, c[0x0][0x144] ;  /* 0x0000510000107ab9 */ /* 0x000fe20000000800 */
[----:B------:R-:W-:Y:S01]  /*d310*/  ULDC UR6, c[0x0][0x600] ;  /* 0x0001800000067ab9 */ /* 0x000fe20000000800 */
[----:B------:R-:W-:Y:S02]  /*d320*/  USHF.R.U32.HI UR11, URZ, UR23, UR11 ;  /* 0x000000173f0b7299 */ /* 0x000fe4000801160b */
[----:B------:R-:W-:Y:S02]  /*d330*/  UIMAD UR23, UR16, UR15, UR4 ;  /* 0x0000000f101772a4 */ /* 0x000fe4000f8e0204 */
[----:B------:R-:W-:Y:S02]  /*d340*/  UIADD3 UR22, UR6, -0x1, URZ ;  /* 0xffffffff06167890 */ /* 0x000fe4000fffe03f */
[----:B------:R-:W-:Y:S02]  /*d350*/  ULOP3.LUT UR27, URZ, UR13, URZ, 0x33, !UPT ;  /* 0x0000000d3f1b7292 */ /* 0x000fe4000f8e333f */
        /* <DEDUP_REMOVED lines=18> */
.L_x_352:
[----:B------:R-:W-:Y:S01]  /*d480*/  UISETP.NE.AND UP0, UPT, UR39, URZ, UPT ;  /* 0x0000003f2700728c */ /* 0x000fe2000bf05270 */
[----:B------:R-:W-:Y:S01]  /*d490*/  IMAD.MOV.U32 R0, RZ, RZ, 0x1 ;  /* 0x00000001ff007424 */ /* 0x000fe200078e00ff */
[----:B------:R-:W-:Y:S01]  /*d4a0*/  USHF.R.U64 UR8, UR4, UR24, UR11 ;  /* 0x0000001804087299 */ /* 0x000fe2000800120b */
[----:B------:R-:W-:Y:S01]  /*d4b0*/  IMAD.U32 R11, RZ, RZ, UR5 ;  /* 0x00000005ff0b7e24 */ /* 0x000fe2000f8e00ff */
[----:B------:R-:W-:Y:S02]  /*d4c0*/  ULOP3.LUT UR4, UR19, UR27, URZ, 0xc0, !UPT ;  /* 0x0000001b13047292 */ /* 0x000fe4000f8ec03f */
[----:B------:R-:W-:Y:S02]  /*d4d0*/  ULOP3.LUT UR18, UR18, UR22, URZ, 0xc0, !UPT ;  /* 0x0000001612127292 */ /* 0x000fe4000f8ec03f */
[----:B------:R-:W-:-:S03]  /*d4e0*/  UIMAD UR4, UR26, UR8, UR4 ;  /* 0x000000081a0472a4 */ /* 0x000fc6000f8e0204 */
[----:B------:R-:W-:Y:S02]  /*d4f0*/  @UP0 UIMAD UR23, UR28, UR21, UR7 ;  /* 0x000000151c1702a4 */ /* 0x000fe4000f8e0207 */
[----:B------:R-:W-:-:S03]  /*d500*/  UIADD3 UR7, -UR8, URZ, URZ ;  /* 0x0000003f08077290 */ /* 0x000fc6000fffe13f */
[----:B------:R-:W-:Y:S01]  /*d510*/  ULDC UR8, c[0x0][0x610] ;  /* 0x0001840000087ab9 */ /* 0x000fe20000000800 */
[----:B------:R-:W-:Y:S02]  /*d520*/  UIMAD UR7, UR7, UR25, UR20 ;  /* 0x00000019070772a4 */ /* 0x000fe4000f8e0214 */
[----:B------:R-:W-:Y:S02]  /*d530*/  UIMAD UR4, UR4, UR8, UR23 ;  /* 0x00000008040472a4 */ /* 0x000fe4000f8e0217 */
[----:B------:R-:W-:-:S04]  /*d540*/  UIMAD UR7, UR7, UR6, UR18 ;  /* 0x00000006070772a4 */ /* 0x000fc8000f8e0212 */
[----:B------:R-:W-:Y:S02]  /*d550*/  USEL UR6, UR7, UR4, !UP0 ;  /* 0x0000000407067287 */ /* 0x000fe4000c000000 */
[----:B------:R-:W-:-:S04]  /*d560*/  USEL UR4, UR4, UR7, !UP0 ;  /* 0x0000000704047287 */ /* 0x000fc8000c000000 */
[----:B------:R-:W-:Y:S02]  /*d570*/  IMAD.U32 R4, RZ, RZ, UR6 ;  /* 0x00000006ff047e24 */ /* 0x000fe4000f8e00ff */
[----:B------:R-:W-:-:S07]  /*d580*/  IMAD.U32 R3, RZ, RZ, UR4 ;  /* 0x00000004ff037e24 */ /* 0x000fce000f8e00ff */
.L_x_350:
[----:B------:R-:W-:-:S08]  /*d590*/  NOP ;  /* 0x0000000000007918 */ /* 0x000fd00000000000 */
[----:B------:R-:W1:-:S00]  /*d5a0*/  USETMAXREG.DEALLOC.CTAPOOL 0x28 ;  /* 0x00000028000079c8 */ /* 0x000e4000080e0500 */
[----:B------:R-:W-:-:S13]  /*d5b0*/  ISETP.NE.AND P0, PT, RZ, UR10, PT ;  /* 0x0000000aff007c0c */ /* 0x000fda000bf05270 */
[----:B0-----:R-:W-:Y:S05]  /*d5c0*/  @P0 EXIT ;  /* 0x000000000000094d */ /* 0x001fea0003800000 */
[----:B-1----:R-:W-:Y:S01]  /*d5d0*/  LOP3.LUT P0, RZ, R0, 0xff, RZ, 0xc0, !PT ;  /* 0x000000ff00ff7812 */ /* 0x002fe2000780c0ff */
[----:B------:R-:W-:Y:S02]  /*d5e0*/  IMAD.MOV.U32 R8, RZ, RZ, 0x1 ;  /* 0x00000001ff087424 */ /* 0x000fe400078e00ff */
[----:B------:R-:W-:-:S10]  /*d5f0*/  IMAD.MOV.U32 R0, RZ, RZ, RZ ;  /* 0x000000ffff007224 */ /* 0x000fd400078e00ff */
[----:B------:R-:W-:Y:S05]  /*d600*/  @!P0 BRA `(.L_x_353) ;  /* 0x0000000c004c8947 */ /* 0x000fea0003800000 */
[----:B------:R-:W-:Y:S01]  /*d610*/  ULDC UR4, c[0x0][0x28c] ;  /* 0x0000a30000047ab9 */ /* 0x000fe20000000800 */
[----:B------:R-:W-:Y:S01]  /*d620*/  ULDC UR6, c[0x0][0x658] ;  /* 0x0001960000067ab9 */ /* 0x000fe20000000800 */
[----:B------:R-:W-:Y:S01]  /*d630*/  UIADD3 UR10, UR4, 0x1f, URZ ;  /* 0x0000001f040a7890 */ /* 0x000fe2000fffe03f */
[C---:B------:R-:W-:Y:S01]  /*d640*/  LOP3.LUT P3, RZ, R2.reuse, 0x7f, RZ, 0xc0, !PT ;  /* 0x0000007f02ff7812 */ /* 0x040fe2000786c0ff */
[----:B------:R-:W-:Y:S01]  /*d650*/  UMOV UR7, 0xffffffff ;  /* 0xffffffff00077882 */ /* 0x000fe20000000000 */
[----:B------:R-:W-:Y:S01]  /*d660*/  ULDC UR5, c[0x0][0x600] ;  /* 0x0001800000057ab9 */ /* 0x000fe20000000800 */
[----:B------:R-:W-:Y:S01]  /*d670*/  UMOV UR9, 0x1 ;  /* 0x0000000100097882 */ /* 0x000fe20000000000 */
[----:B------:R-:W-:Y:S01]  /*d680*/  USHF.L.U32 UR7, UR7, UR6, URZ ;  /* 0x0000000607077299 */ /* 0x000fe2000800063f */
[----:B------:R-:W-:Y:S01]  /*d690*/  LOP3.LUT P0, RZ, R2, 0x1f, RZ, 0xc0, !PT ;  /* 0x0000001f02ff7812 */ /* 0x000fe2000780c0ff */
[----:B------:R-:W-:Y:S01]  /*d6a0*/  UIADD3 UR4, UR5, -0x1, URZ ;  /* 0xffffffff05047890 */ /* 0x000fe2000fffe03f */
[----:B------:R-:W-:Y:S01]  /*d6b0*/  BSSY B0, `(.L_x_353) ;  /* 0x00000c8000007945 */ /* 0x000fe20003800000 */
[----:B------:R-:W-:Y:S01]  /*d6c0*/  USHF.R.S32.HI UR11, URZ, 0x1f, UR10 ;  /* 0x0000001f3f0b7899 */ /* 0x000fe2000801140a */
[----:B------:R-:W-:Y:S01]  /*d6d0*/  PLOP3.LUT P0, PT, P0, P3, PT, 0x8a, 0x0 ;  /* 0x000000000000781c */ /* 0x000fe20000707172 */
[----:B------:R-:W-:Y:S01]  /*d6e0*/  ULDC UR8, c[0x0][0xc] ;  /* 0x0000030000087ab9 */ /* 0x000fe20000000800 */
[----:B------:R-:W-:Y:S01]  /*d6f0*/  USHF.L.U32 UR5, UR9, UR6, URZ ;  /* 0x0000000609057299 */ /* 0x000fe2000800063f */
[----:B------:R-:W-:Y:S01]  /*d700*/  IMAD.MOV.U32 R9, RZ, RZ, 0x1 ;  /* 0x00000001ff097424 */ /* 0x000fe200078e00ff */
[----:B------:R-:W-:Y:S01]  /*d710*/  ULEA.HI UR11, UR11, UR10, URZ, 0x5 ;  /* 0x0000000a0b0b7291 */ /* 0x000fe2000f8f283f */
[----:B------:R-:W-:Y:S01]  /*d720*/  IMAD.MOV.U32 R8, RZ, RZ, 0x1 ;  /* 0x00000001ff087424 */ /* 0x000fe200078e00ff */
[----:B------:R-:W-:Y:S01]  /*d730*/  ULDC UR9, c[0x0][0x10] ;  /* 0x0000040000097ab9 */ /* 0x000fe20000000800 */
[----:B------:R-:W-:Y:S01]  /*d740*/  ULOP3.LUT UR6, URZ, UR7, URZ, 0x33, !UPT ;  /* 0x000000073f067292 */ /* 0x000fe2000f8e333f */
[----:B------:R-:W-:Y:S01]  /*d750*/  IMAD.MOV.U32 R0, RZ, RZ, RZ ;  /* 0x000000ffff007224 */ /* 0x000fe200078e00ff */
[----:B------:R-:W-:Y:S01]  /*d760*/  UIMAD.WIDE.U32 UR8, UR8, UR9, URZ ;  /* 0x00000009080872a5 */ /* 0x000fe2000f8e003f */
[----:B------:R-:W-:Y:S01]  /*d770*/  ULDC UR7, c[0x0][0x14] ;  /* 0x0000050000077ab9 */ /* 0x000fe20000000800 */
[----:B------:R-:W-:-:S02]  /*d780*/  USHF.R.S32.HI UR19, URZ, 0x5, UR11 ;  /* 0x000000053f137899 */ /* 0x000fc4000801140b */
[----:B------:R-:W-:Y:S02]  /*d790*/  UIMAD.WIDE.U32 UR22, UR8, UR7, URZ ;  /* 0x00000007081672a5 */ /* 0x000fe4000f8e003f */
[----:B------:R-:W-:Y:S02]  /*d7a0*/  UIMAD UR13, UR9, UR7, URZ ;  /* 0x00000007090d72a4 */ /* 0x000fe4000f8e023f */
[----:B------:R-:W-:Y:S02]  /*d7b0*/  ULOP3.LUT UR21, UR38, 0x2, URZ, 0xfc, !UPT ;  /* 0x0000000226157892 */ /* 0x000fe4000f8efc3f */
[----:B------:R-:W-:Y:S02]  /*d7c0*/  UIADD3 UR13, UR23, UR13, URZ ;  /* 0x0000000d170d7290 */ /* 0x000fe4000fffe03f */
[----:B------:R-:W-:Y:S01]  /*d7d0*/  UIADD3 UR26, UR19, 0x1, URZ ;  /* 0x00000001131a7890 */ /* 0x000fe2000fffe03f */
[----:B------:R-:W-:-:S11]  /*d7e0*/  ULDC.64 UR24, c[0x0][0x198] ;  /* 0x0000660000187ab9 */ /* 0x000fd60000000a00 */
.L_x_365:
[----:B------:R-:W-:-:S03]  /*d7f0*/  UMOV UR7, 0xffffffff ;  /* 0xffffffff00077882 */ /* 0x000fc60000000000 */
[----:B------:R-:W-:Y:S05]  /*d800*/  BRA.DIV UR7, `(.L_x_354) ;  /* 0x00000012074c7947 */ /* 0x000fea000b800000 */
[----:B------:R-:W-:-:S13]  /*d810*/  ELECT P6, URZ, PT ;  /* 0x00000000003f782f */ /* 0x000fda00038c0000 */
.L_x_380:
[----:B------:R-:W0:Y:S01]  /*d820*/  LDC R2, c[0x0][0x28c] ;  /* 0x0000a300ff027b82 */ /* 0x000e220000000800 */
[----:B------:R-:W-:Y:S01]  /*d830*/  BSSY B1, `(.L_x_355) ;  /* 0x0000038000017945 */ /* 0x000fe20003800000 */
[----:B0-----:R-:W-:-:S13]  /*d840*/  ISETP.LT.OR P6, PT, R2, 0x1, !P6 ;  /* 0x000000010200780c */ /* 0x001fda00077c1670 */
[----:B------:R-:W-:Y:S05]  /*d850*/  @P6 BRA `(.L_x_356) ;  /* 0x0000000000d46947 */ /* 0x000fea0003800000 */
[----:B------:R-:W-:Y:S02]  /*d860*/  IMAD.SHL.U32 R7, R3, 0x100, RZ ;  /* 0x0000010003077824 */ /* 0x000fe400078e00ff */
[----:B------:R-:W-:Y:S02]  /*d870*/  IMAD R6, R4, 0xa0, RZ ;  /* 0x000000a004067824 */ /* 0x000fe400078e02ff */
[----:B------:R-:W-:Y:S02]  /*d880*/  IMAD.MOV.U32 R12, RZ, RZ, RZ ;  /* 0x000000ffff0c7224 */ /* 0x000fe400078e00ff */
[----:B------:R-:W-:Y:S02]  /*d890*/  IMAD.U32 R14, RZ, RZ, UR26 ;  /* 0x0000001aff0e7e24 */ /* 0x000fe4000f8e00ff */
[----:B------:R-:W-:Y:S02]  /*d8a0*/  IMAD.MOV.U32 R2, RZ, RZ, R8 ;  /* 0x000000ffff027224 */ /* 0x000fe400078e0008 */
[----:B------:R-:W-:-:S07]  /*d8b0*/  IMAD.MOV.U32 R3, RZ, RZ, R0 ;  /* 0x000000ffff037224 */ /* 0x000fce00078e0000 */
.L_x_360:
[----:B------:R-:W0:Y:S01]  /*d8c0*/  S2R R5, SR_CgaCtaId ;  /* 0x0000000000057919 */ /* 0x000e220000008800 */
[----:B------:R-:W-:-:S04]  /*d8d0*/  MOV R4, 0x400 ;  /* 0x0000040000047802 */ /* 0x000fc80000000f00 */
[----:B0-----:R-:W-:Y:S02]  /*d8e0*/  LEA R10, R5, R4, 0x18 ;  /* 0x00000004050a7211 */ /* 0x001fe400078ec0ff */
[----:B------:R-:W-:Y:S01]  /*d8f0*/  SHF.L.U32 R4, R2, 0x1f, RZ ;  /* 0x0000001f02047819 */ /* 0x000fe200000006ff */
[----:B------:R-:W0:Y:S02]  /*d900*/  @!P3 LDC R5, c[0x0][0x500] ;  /* 0x00014000ff05bb82 */ /* 0x000e240000000800 */
[----:B------:R-:W-:-:S04]  /*d910*/  IMAD R13, R3, 0x8, R10 ;  /* 0x00000008030d7824 */ /* 0x000fc800078e020a */
[----:B------:R-:W1:Y:S02]  /*d920*/  SYNCS.PHASECHK.TRANS64.TRYWAIT P1, [R13+URZ+0x40], R4 ;  /* 0x000040040d0075a7 */ /* 0x000e64000802017f */
[----:B-1----:R-:W-:Y:S05]  /*d930*/  @!P1 BRA `(.L_x_357) ;  /* 0x0000001000209947 */ /* 0x002fea0003800000 */
.L_x_381:
[----:B------:R-:W-:Y:S01]  /*d940*/  UPRMT UR7, UR21, 0x9910, URZ ;  /* 0x0000991015077896 */ /* 0x000fe2000800003f */
[----:B0-----:R0:W-:Y:S03]  /*d950*/  @!P3 SYNCS.ARRIVE.TRANS64 RZ, [R13+URZ], R5 ;  /* 0x000000050dffb9a7 */ /* 0x0011e6000800003f */
[----:B------:R-:W-:-:S06]  /*d960*/  UISETP.NE.AND UP0, UPT, UR7, 0x2, UPT ;  /* 0x000000020700788c */ /* 0x000fcc000bf05270 */
[----:B------:R-:W-:-:S13]  /*d970*/  PLOP3.LUT P1, PT, PT, PT, UP0, 0x80, 0x0 ;  /* 0x000000000000781c */ /* 0x000fda0003f2f008 */
[----:B0-----:R-:W-:Y:S05]  /*d980*/  @P1 BRA `(.L_x_358) ;  /* 0x0000000000041947 */ /* 0x001fea0003800000 */
[----:B------:R-:W-:Y:S01]  /*d990*/  BPT.TRAP 0x1 ;  /* 0x000000040000795c */ /* 0x000fe20000300000 */
.L_x_358:
[----:B------:R-:W-:Y:S05]  /*d9a0*/  @P0 BRA `(.L_x_359) ;  /* 0x0000000000040947 */ /* 0x000fea0003800000 */
[----:B------:R-:W-:Y:S01]  /*d9b0*/  BPT.TRAP 0x1 ;  /* 0x000000040000795c */ /* 0x000fe20000300000 */
.L_x_359:
[--C-:B-1----:R-:W-:Y:S01]  /*d9c0*/  IMAD R4, R3, 0x4000, R10.reuse ;  /* 0x0000400003047824 */ /* 0x102fe200078e020a */
[----:B------:R-:W-:Y:S01]  /*d9d0*/  R2UR UR9, R13 ;  /* 0x000000000d0972ca */ /* 0x000fe200000e0000 */
[----:B------:R-:W-:Y:S01]  /*d9e0*/  IMAD R10, R3, 0x2800, R10 ;  /* 0x00002800030a7824 */ /* 0x000fe200078e020a */
[----:B------:R-:W-:Y:S01]  /*d9f0*/  UIADD3 UR14, UP0, UR24, 0xf0, URZ ;  /* 0x000000f0180e7890 */ /* 0x000fe2000ff1e03f */
[----:B------:R-:W-:Y:S01]  /*da00*/  VIADD R14, R14, 0xffffffff ;  /* 0xffffffff0e0e7836 */ /* 0x000fe20000000000 */
[----:B------:R-:W-:Y:S01]  /*da10*/  R2UR UR7, R4 ;  /* 0x00000000040772ca */ /* 0x000fe200000e0000 */
[----:B------:R-:W-:Y:S01]  /*da20*/  UIADD3 UR28, UP1, UR24, 0x1f0, URZ ;  /* 0x000001f0181c7890 */ /* 0x000fe2000ff3e03f */
[----:B------:R-:W-:Y:S01]  /*da30*/  R2UR UR8, R10 ;  /* 0x000000000a0872ca */ /* 0x000fe200000e0000 */
[----:B------:R-:W-:Y:S01]  /*da40*/  UIADD3.X UR15, URZ, UR25, URZ, UP0, !UPT ;  /* 0x000000193f0f7290 */ /* 0x000fe200087fe43f */
[----:B------:R-:W-:Y:S01]  /*da50*/  R2UR UR11, R7 ;  /* 0x00000000070b72ca */ /* 0x000fe200000e0000 */
[----:B------:R-:W-:Y:S01]  /*da60*/  VIADD R3, R3, 0x1 ;  /* 0x0000000103037836 */ /* 0x000fe20000000000 */
[----:B------:R-:W-:Y:S01]  /*da70*/  R2UR UR10, R12 ;  /* 0x000000000c0a72ca */ /* 0x000fe200000e0000 */
[----:B------:R-:W-:Y:S01]  /*da80*/  UIADD3.X UR29, URZ, UR25, URZ, UP1, !UPT ;  /* 0x000000193f1d7290 */ /* 0x000fe20008ffe43f */
[----:B------:R-:W-:Y:S01]  /*da90*/  R2UR UR12, R11 ;  /* 0x000000000b0c72ca */ /* 0x000fe200000e0000 */
[----:B------:R-:W-:Y:S01]  /*daa0*/  UMOV UR16, 0x0 ;  /* 0x0000000000107882 */ /* 0x000fe20000000000 */
[----:B------:R-:W-:Y:S01]  /*dab0*/  R2UR UR20, R6 ;  /* 0x00000000061472ca */ /* 0x000fe200000e0000 */
[----:B------:R-:W-:Y:S01]  /*dac0*/  UMOV UR17, 0x10000000 ;  /* 0x1000000000117882 */ /* 0x000fe20000000000 */
[----:B------:R-:W-:Y:S01]  /*dad0*/  ISETP.GT.AND P2, PT, R14, 0x1, PT ;  /* 0x000000010e00780c */ /* 0x000fe20003f44270 */
[----:B------:R-:W-:Y:S01]  /*dae0*/  UIADD3 UR7, UR7, 0x180, URZ ;  /* 0x0000018007077890 */ /* 0x000fe2000fffe03f */
[----:B------:R-:W-:Y:S01]  /*daf0*/  ISETP.NE.AND P1, PT, R3, 0x8, PT ;  /* 0x000000080300780c */ /* 0x000fe20003f25270 */
[----:B------:R-:W-:Y:S01]  /*db00*/  UIADD3 UR18, UR8, 0x20180, URZ ;  /* 0x0002018008127890 */ /* 0x000fe2000fffe03f */
[----:B------:R-:W-:-:S02]  /*db10*/  VIADD R12, R12, 0x20 ;  /* 0x000000200c0c7836 */ /* 0x000fc40000000000 */
[----:B------:R-:W-:Y:S02]  /*db20*/  SEL R5, RZ, 0x1, P1 ;  /* 0x00000001ff057807 */ /* 0x000fe40000800000 */
[----:B------:R-:W-:Y:S01]  /*db30*/  UMOV UR8, UR7 ;  /* 0x0000000700087c82 */ /* 0x000fe20008000000 */
[----:B------:R-:W-:Y:S01]  /*db40*/  SEL R3, R3, RZ, P1 ;  /* 0x000000ff03037207 */ /* 0x000fe20000800000 */
[----:B------:R0:W-:Y:S01]  /*db50*/  UTMALDG.3D [UR8], [UR14], desc[UR16] ;  /* 0x000010080e0075b4 */ /* 0x0001e20008011000 */
[----:B------:R-:W-:Y:S01]  /*db60*/  LOP3.LUT R2, R2, R5, RZ, 0x3c, !PT ;  /* 0x0000000502027212 */ /* 0x000fe200078e3cff */
[----:B0-----:R-:W-:Y:S01]  /*db70*/  UMOV UR8, UR18 ;  /* 0x0000001200087c82 */ /* 0x001fe20008000000 */
[----:B------:R-:W-:Y:S02]  /*db80*/  UMOV UR11, UR20 ;  /* 0x00000014000b7c82 */ /* 0x000fe40008000000 */
[----:B------:R0:W-:Y:S02]  /*db90*/  UTMALDG.3D [UR8], [UR28], desc[UR16] ;  /* 0x000010081c0075b4 */ /* 0x0001e40008011000 */
[----:B0-----:R-:W-:Y:S05]  /*dba0*/  @P2 BRA `(.L_x_360) ;  /* 0xfffffffc00442947 */ /* 0x001fea000383ffff */
.L_x_356:
[----:B------:R-:W-:Y:S05]  /*dbb0*/  BSYNC B1 ;  /* 0x0000000000017941 */ /* 0x000fea0003800000 */
.L_x_355:
[----:B------:R-:W-:Y:S01]  /*dbc0*/  LOP3.LUT P4, RZ, R9, 0xff, RZ, 0xc0, !PT ;  /* 0x000000ff09ff7812 */ /* 0x000fe2000788c0ff */
[----:B------:R-:W-:Y:S01]  /*dbd0*/  VIADD R0, R0, UR19 ;  /* 0x0000001300007c36 */ /* 0x000fe20008000000 */
[----:B------:R-:W-:Y:S01]  /*dbe0*/  ULDC.64 UR8, c[0x0][0x650] ;  /* 0x0001940000087ab9 */ /* 0x000fe20000000a00 */
[----:B------:R-:W-:Y:S01]  /*dbf0*/  IMAD.U32 R5, RZ, RZ, UR19 ;  /* 0x00000013ff057e24 */ /* 0x000fe2000f8e00ff */
[----:B------:R-:W-:Y:S01]  /*dc00*/  BSSY B1, `(.L_x_361) ;  /* 0x0000070000017945 */ /* 0x000fe20003800000 */
[----:B------:R-:W-:Y:S01]  /*dc10*/  IMAD.MOV.U32 R11, RZ, RZ, -0x1 ;  /* 0xffffffffff0b7424 */ /* 0x000fe200078e00ff */
[----:B------:R-:W-:Y:S02]  /*dc20*/  ISETP.GT.U32.AND P1, PT, R0, 0x7, PT ;  /* 0x000000070000780c */ /* 0x000fe40003f24070 */
[----:B------:R-:W-:Y:S02]  /*dc30*/  SHF.R.U32.HI R2, RZ, 0x3, R0 ;  /* 0x00000003ff027819 */ /* 0x000fe40000011600 */
[----:B------:R-:W-:-:S02]  /*dc40*/  ISETP.LT.U32.AND P1, PT, R5, 0x8, P1 ;  /* 0x000000080500780c */ /* 0x000fc40000f21070 */
[----:B------:R-:W-:Y:S01]  /*dc50*/  LOP3.LUT R2, R2, 0x1, RZ, 0xc0, !PT ;  /* 0x0000000102027812 */ /* 0x000fe200078ec0ff */
[----:B------:R-:W0:Y:S01]  /*dc60*/  @P4 S2R R4, SR_CgaCtaId ;  /* 0x0000000000044919 */ /* 0x000e220000008800 */
[----:B------:R-:W-:Y:S02]  /*dc70*/  @P4 MOV R3, 0x400 ;  /* 0x0000040000034802 */ /* 0x000fe40000000f00 */
[----:B------:R-:W-:Y:S01]  /*dc80*/  ISETP.NE.U32.AND P2, PT, R2, 0x1, PT ;  /* 0x000000010200780c */ /* 0x000fe20003f45070 */
[----:B------:R-:W-:Y:S01]  /*dc90*/  IMAD.U32 R2, RZ, RZ, UR19 ;  /* 0x00000013ff027e24 */ /* 0x000fe2000f8e00ff */
[----:B------:R-:W-:Y:S02]  /*dca0*/  LOP3.LUT R0, R0, 0x7, RZ, 0xc0, !PT ;  /* 0x0000000700007812 */ /* 0x000fe400078ec0ff */
[----:B------:R-:W-:Y:S02]  /*dcb0*/  PRMT R9, RZ, 0x7610, R9 ;  /* 0x00007610ff097816 */ /* 0x000fe40000000009 */
[----:B------:R-:W-:-:S04]  /*dcc0*/  ISETP.GT.U32.AND P2, PT, R2, 0x7, !P2 ;  /* 0x000000070200780c */ /* 0x000fc80005744070 */
[----:B------:R-:W-:Y:S02]  /*dcd0*/  SEL R2, RZ, 0x1, !P2 ;  /* 0x00000001ff027807 */ /* 0x000fe40005000000 */
[----:B0-----:R-:W-:Y:S01]  /*dce0*/  @P4 LEA R3, R4, R3, 0x18 ;  /* 0x0000000304034211 */ /* 0x001fe200078ec0ff */
[----:B------:R-:W-:-:S03]  /*dcf0*/  IMAD.MOV.U32 R4, RZ, RZ, -0x1 ;  /* 0xffffffffff047424 */ /* 0x000fc600078e00ff */
[----:B------:R0:W-:Y:S01]  /*dd00*/  @P4 SYNCS.ARRIVE.TRANS64.A1T0 RZ, [R3+URZ+0x98], RZ ;  /* 0x000098ff03ff49a7 */ /* 0x0001e2000810003f */
[----:B------:R-:W-:-:S04]  /*dd10*/  IADD3 R16, P4, R16, UR22, RZ ;  /* 0x0000001610107c10 */ /* 0x000fc8000ff9e0ff */
[----:B------:R-:W-:Y:S02]  /*dd20*/  IADD3.X R17, R17, UR13, RZ, P4, !PT ;  /* 0x0000000d11117c10 */ /* 0x000fe4000a7fe4ff */
[----:B------:R-:W-:Y:S02]  /*dd30*/  ISETP.GE.U32.AND P4, PT, R16, UR8, PT ;  /* 0x0000000810007c0c */ /* 0x000fe4000bf86070 */
[----:B0-----:R-:W-:Y:S02]  /*dd40*/  SEL R3, RZ, 0x1, !P1 ;  /* 0x00000001ff037807 */ /* 0x001fe40004800000 */
[----:B------:R-:W-:Y:S02]  /*dd50*/  ISETP.GE.U32.AND.EX P1, PT, R17, UR9, PT, P4 ;  /* 0x0000000911007c0c */ /* 0x000fe4000bf26140 */
[----:B------:R-:W-:Y:S01]  /*dd60*/  LOP3.LUT R8, R2, R8, R3, 0x96, !PT ;  /* 0x0000000802087212 */ /* 0x000fe200078e9603 */
[----:B------:R-:W-:Y:S01]  /*dd70*/  IMAD.MOV.U32 R3, RZ, RZ, -0x1 ;  /* 0xffffffffff037424 */ /* 0x000fe200078e00ff */
[----:B------:R-:W-:-:S09]  /*dd80*/  PRMT R2, RZ, 0x7610, R2 ;  /* 0x00007610ff027816 */ /* 0x000fd20000000002 */
[----:B------:R-:W-:Y:S05]  /*dd90*/  @P1 BRA `(.L_x_362) ;  /* 0x0000000400581947 */ /* 0x000fea0003800000 */
[----:B------:R-:W-:Y:S01]  /*dda0*/  ULDC.64 UR8, c[0x0][0x628] ;  /* 0x00018a0000087ab9 */ /* 0x000fe20000000a00 */
[----:B------:R-:W0:Y:S01]  /*ddb0*/  S2R R12, SR_CTAID.X ;  /* 0x00000000000c7919 */ /* 0x000e220000002500 */
[----:B------:R-:W-:Y:S01]  /*ddc0*/  ISETP.NE.U32.AND P1, PT, RZ, UR8, PT ;  /* 0x00000008ff007c0c */ /* 0x000fe2000bf25070 */
[----:B------:R-:W-:Y:S01]  /*ddd0*/  ULDC UR10, c[0x0][0x630] ;  /* 0x00018c00000a7ab9 */ /* 0x000fe20000000800 */
[----:B------:R-:W-:Y:S01]  /*dde0*/  IMAD.MOV.U32 R2, RZ, RZ, R16 ;  /* 0x000000ffff027224 */ /* 0x000fe200078e0010 */
[----:B------:R-:W1:Y:S01]  /*ddf0*/  S2R R10, SR_CTAID.Y ;  /* 0x00000000000a7919 */ /* 0x000e620000002600 */
[----:B------:R-:W-:Y:S01]  /*de00*/  ISETP.NE.AND.EX P1, PT, RZ, UR9, PT, P1 ;  /* 0x00000009ff007c0c */ /* 0x000fe2000bf25310 */
[----:B------:R-:W-:-:S12]  /*de10*/  IMAD.MOV.U32 R3, RZ, RZ, R17 ;  /* 0x000000ffff037224 */ /* 0x000fd800078e0011 */
[----:B------:R-:W-:Y:S05]  /*de20*/  @!P1 BRA `(.L_x_363) ;  /* 0x0000000000289947 */ /* 0x000fea0003800000 */
[----:B------:R-:W-:Y:S02]  /*de30*/  ULDC UR7, c[0x0][0x634] ;  /* 0x00018d0000077ab9 */ /* 0x000fe40000000800 */
[----:B------:R-:W-:-:S05]  /*de40*/  IADD3 R7, P1, R16, UR7, RZ ;  /* 0x0000000710077c10 */ /* 0x000fca000ff3e0ff */
[----:B------:R-:W-:-:S04]  /*de50*/  IMAD.X R11, RZ, RZ, R17, P1 ;  /* 0x000000ffff0b7224 */ /* 0x000fc800008e0611 */
[----:B------:R-:W-:-:S04]  /*de60*/  IMAD.WIDE.U32 R4, R11, UR8, RZ ;  /* 0x000000080b047c25 */ /* 0x000fc8000f8e00ff */
[----:B------:R-:W-:-:S04]  /*de70*/  IMAD.WIDE.U32 R4, P1, R7, UR9, R4 ;  /* 0x0000000907047c25 */ /* 0x000fc8000f820004 */
[----:B------:R-:W-:-:S04]  /*de80*/  IMAD.WIDE.U32 R6, R7, UR8, RZ ;  /* 0x0000000807067c25 */ /* 0x000fc8000f8e00ff */
[----:B------:R-:W-:Y:S01]  /*de90*/  IMAD.X R3, RZ, RZ, RZ, P1 ;  /* 0x000000ffff037224 */ /* 0x000fe200008e06ff */
[----:B------:R-:W-:Y:S01]  /*dea0*/  IADD3 RZ, P1, R7, R4, RZ ;  /* 0x0000000407ff7210 */ /* 0x000fe20007f3e0ff */
[----:B------:R-:W-:-:S04]  /*deb0*/  IMAD.MOV.U32 R2, RZ, RZ, R5 ;  /* 0x000000ffff027224 */ /* 0x000fc800078e0005 */
[----:B------:R-:W-:-:S08]  /*dec0*/  IMAD.WIDE.U32.X R2, R11, UR9, R2, P1 ;  /* 0x000000090b027c25 */ /* 0x000fd000088e0402 */
.L_x_363:
[--C-:B------:R-:W-:Y:S01]  /*ded0*/  SHF.R.U64 R11, R2, UR10, R3.reuse ;  /* 0x0000000a020b7c19 */ /* 0x100fe20008001203 */
[----:B------:R-:W-:Y:S01]  /*dee0*/  ULDC.64 UR8, c[0x0][0x620] ;  /* 0x0001880000087ab9 */ /* 0x000fe20000000a00 */
[----:B------:R-:W-:Y:S01]  /*def0*/  SHF.R.U32.HI R2, RZ, UR10, R3 ;  /* 0x0000000aff027c19 */ /* 0x000fe20008011603 */
[----:B------:R-:W-:Y:S01]  /*df00*/  ULDC UR7, c[0x0][0x150] ;  /* 0x0000540000077ab9 */ /* 0x000fe20000000800 */
[----:B------:R-:W-:Y:S01]  /*df10*/  IADD3 R5, P1, RZ, -R11, RZ ;  /* 0x8000000bff057210 */ /* 0x000fe20007f3e0ff */
[----:B------:R-:W2:Y:S01]  /*df20*/  LDC R7, c[0x0][0x144] ;  /* 0x00005100ff077b82 */ /* 0x000ea20000000800 */
[----:B------:R-:W-:Y:S01]  /*df30*/  ULDC.64 UR10, c[0x0][0x640] ;  /* 0x00019000000a7ab9 */ /* 0x000fe20000000a00 */
[----:B------:R-:W-:Y:S02]  /*df40*/  UISETP.NE.AND UP0, UPT, UR39, URZ, UPT ;  /* 0x0000003f2700728c */ /* 0x000fe4000bf05270 */
[----:B------:R-:W-:Y:S01]  /*df50*/  IMAD.X R2, RZ, RZ, ~R2, P1 ;  /* 0x000000ffff027224 */ /* 0x000fe200008e0e02 */
[----:B------:R-:W-:-:S03]  /*df60*/  ISETP.NE.U32.AND P1, PT, RZ, UR10, PT ;  /* 0x0000000aff007c0c */ /* 0x000fc6000bf25070 */
[----:B------:R-:W-:Y:S01]  /*df70*/  IMAD R4, R2, UR8, RZ ;  /* 0x0000000802047c24 */ /* 0x000fe2000f8e02ff */
[----:B------:R-:W3:Y:S01]  /*df80*/  LDC R15, c[0x0][0x148] ;  /* 0x00005200ff0f7b82 */ /* 0x000ee20000000800 */
[C---:B------:R-:W-:Y:S01]  /*df90*/  IMAD.WIDE.U32 R2, R5.reuse, UR8, R16 ;  /* 0x0000000805027c25 */ /* 0x040fe2000f8e0010 */
[----:B------:R-:W-:Y:S01]  /*dfa0*/  ULDC UR8, c[0x0][0x154] ;  /* 0x0000550000087ab9 */ /* 0x000fe20000000800 */
[----:B------:R-:W-:Y:S02]  /*dfb0*/  ISETP.NE.AND.EX P1, PT, RZ, UR11, PT, P1 ;  /* 0x0000000bff007c0c */ /* 0x000fe4000bf25310 */
[----:B------:R-:W-:Y:S01]  /*dfc0*/  IMAD R5, R5, UR9, R4 ;  /* 0x0000000905057c24 */ /* 0x000fe2000f8e0204 */
[----:B0-----:R-:W-:Y:S01]  /*dfd0*/  I2FP.F32.U32 R4, R12 ;  /* 0x0000000c00047245 */ /* 0x001fe20000201000 */
[----:B------:R-:W-:Y:S01]  /*dfe0*/  ULDC UR9, c[0x0][0x608] ;  /* 0x0001820000097ab9 */ /* 0x000fe20000000800 */
[----:B------:R-:W-:Y:S01]  /*dff0*/  PLOP3.LUT P2, PT, PT, PT, UP0, 0x80, 0x0 ;  /* 0x000000000000781c */ /* 0x000fe20003f4f008 */
[----:B------:R-:W-:-:S02]  /*e000*/  IMAD.IADD R3, R3, 0x1, R5 ;  /* 0x0000000103037824 */ /* 0x000fc400078e0205 */
[----:B------:R-:W-:Y:S01]  /*e010*/  FMUL R4, R4, UR7 ;  /* 0x0000000704047c20 */ /* 0x000fe20008400000 */
[----:B------:R-:W-:Y:S02]  /*e020*/  ULDC UR7, c[0x0][0x618] ;  /* 0x0001860000077ab9 */ /* 0x000fe40000000800 */
[--C-:B------:R-:W-:Y:S02]  /*e030*/  SHF.R.U64 R13, R2, UR7, R3.reuse ;  /* 0x00000007020d7c19 */ /* 0x100fe40008001203 */
[----:B-1----:R-:W-:Y:S01]  /*e040*/  I2FP.F32.U32 R2, R10 ;  /* 0x0000000a00027245 */ /* 0x002fe20000201000 */
[----:B------:R-:W0:Y:S04]  /*e050*/  F2I.U32.TRUNC.NTZ R4, R4 ;  /* 0x0000000400047305 */ /* 0x000e28000020f000 */
[----:B------:R-:W-:Y:S01]  /*e060*/  FMUL R5, R2, UR8 ;  /* 0x0000000802057c20 */ /* 0x000fe20008400000 */
[----:B------:R-:W-:Y:S01]  /*e070*/  SHF.R.U32.HI R2, RZ, UR7, R3 ;  /* 0x00000007ff027c19 */ /* 0x000fe20008011603 */
[----:B------:R-:W-:-:S02]  /*e080*/  ULDC UR7, c[0x0][0x658] ;  /* 0x0001960000077ab9 */ /* 0x000fc40000000800 */
[----:B------:R1:W4:Y:S01]  /*e090*/  F2I.U32.TRUNC.NTZ R20, R5 ;  /* 0x0000000500147305 */ /* 0x000322000020f000 */
[--C-:B------:R-:W-:Y:S02]  /*e0a0*/  SHF.R.U64 R18, R13, UR9, R2.reuse ;  /* 0x000000090d127c19 */ /* 0x100fe40008001202 */
[----:B------:R-:W-:-:S04]  /*e0b0*/  SHF.R.U32.HI R3, RZ, UR9, R2 ;  /* 0x00000009ff037c19 */ /* 0x000fc80008011602 */
[--C-:B------:R-:W-:Y:S01]  /*e0c0*/  SHF.R.U64 R14, R18, UR7, R3.reuse ;  /* 0x00000007120e7c19 */ /* 0x100fe20008001203 */
[----:B0-----:R-:W-:Y:S01]  /*e0d0*/  IMAD.MOV R4, RZ, RZ, -R4 ;  /* 0x000000ffff047224 */ /* 0x001fe200078e0a04 */
[----:B------:R-:W-:-:S03]  /*e0e0*/  SHF.R.U32.HI R3, RZ, UR7, R3 ;  /* 0x00000007ff037c19 */ /* 0x000fc60008011603 */
[----:B--2---:R-:W-:Y:S02]  /*e0f0*/  IMAD R12, R7, R4, R12 ;  /* 0x00000004070c7224 */ /* 0x004fe400078e020c */
[----:B------:R-:W-:Y:S01]  /*e100*/  IMAD.MOV.U32 R2, RZ, RZ, R14 ;  /* 0x000000ffff027224 */ /* 0x000fe200078e000e */
[----:B-1--4-:R-:W-:Y:S06]  /*e110*/  @!P1 BRA `(.L_x_364) ;  /* 0x0000000000289947 */ /* 0x012fec0003800000 */
        /* <DEDUP_REMOVED lines=10> */
.L_x_364:
[----:B------:R-:W-:Y:S01]  /*e1c0*/  ULDC UR7, c[0x0][0x648] ;  /* 0x0001920000077ab9 */ /* 0x000fe20000000800 */
[----:B------:R-:W-:Y:S01]  /*e1d0*/  IMAD.MOV R20, RZ, RZ, -R20 ;  /* 0x000000ffff147224 */ /* 0x000fe200078e0a14 */
[----:B------:R-:W-:Y:S01]  /*e1e0*/  SHF.R.U64 R3, R2, UR7, R3 ;  /* 0x0000000702037c19 */ /* 0x000fe20008001203 */
[----:B------:R-:W-:Y:S01]  /*e1f0*/  ULDC UR7, c[0x0][0x638] ;  /* 0x00018e0000077ab9 */ /* 0x000fe20000000800 */
[----:B------:R-:W-:Y:S01]  /*e200*/  LOP3.LUT R2, R18, UR6, RZ, 0xc0, !PT ;  /* 0x0000000612027c12 */ /* 0x000fe2000f8ec0ff */
[----:B------:R-:W-:Y:S01]  /*e210*/  UISETP.NE.AND UP0, UPT, UR39, URZ, UPT ;  /* 0x0000003f2700728c */ /* 0x000fe2000bf05270 */
[----:B------:R-:W-:Y:S01]  /*e220*/  LOP3.LUT R13, R13, UR4, RZ, 0xc0, !PT ;  /* 0x000000040d0d7c12 */ /* 0x000fe2000f8ec0ff */
[----:B------:R-:W-:Y:S01]  /*e230*/  IMAD.MOV R5, RZ, RZ, -R3 ;  /* 0x000000ffff057224 */ /* 0x000fe200078e0a03 */
[----:B------:R-:W-:Y:S01]  /*e240*/  ULDC UR8, c[0x0][0x610] ;  /* 0x0001840000087ab9 */ /* 0x000fe20000000800 */
[----:B---3--:R-:W-:Y:S02]  /*e250*/  @P2 IMAD R12, R15, R20, R10 ;  /* 0x000000140f0c2224 */ /* 0x008fe400078e020a */
[----:B------:R-:W-:Y:S01]  /*e260*/  IMAD R3, R3, UR5, R2 ;  /* 0x0000000503037c24 */ /* 0x000fe2000f8e0202 */
[----:B------:R-:W-:Y:S01]  /*e270*/  PLOP3.LUT P1, PT, PT, PT, UP0, 0x40, 0x0 ;  /* 0x000000000000781c */ /* 0x000fe20003f2e808 */
[----:B------:R-:W-:Y:S01]  /*e280*/  IMAD R14, R5, UR7, R14 ;  /* 0x00000007050e7c24 */ /* 0x000fe2000f8e020e */
[----:B------:R-:W-:Y:S01]  /*e290*/  ULDC UR7, c[0x0][0x600] ;  /* 0x0001800000077ab9 */ /* 0x000fe20000000800 */
[----:B------:R-:W-:Y:S01]  /*e2a0*/  IMAD R3, R3, UR8, R12 ;  /* 0x0000000803037c24 */ /* 0x000fe2000f8e020c */
[----:B------:R-:W-:Y:S01]  /*e2b0*/  PLOP3.LUT P2, PT, PT, PT, UP0, 0x40, 0x0 ;  /* 0x000000000000781c */ /* 0x000fe20003f4e808 */
[----:B------:R-:W-:-:S02]  /*e2c0*/  IMAD R14, R14, UR7, R13 ;  /* 0x000000070e0e7c24 */ /* 0x000fc4000f8e020d */
[----:B------:R-:W-:-:S03]  /*e2d0*/  IMAD.MOV.U32 R2, RZ, RZ, 0x1 ;  /* 0x00000001ff027424 */ /* 0x000fc600078e00ff */
[----:B------:R-:W-:Y:S02]  /*e2e0*/  SEL R4, R14, R3, P1 ;  /* 0x000000030e047207 */ /* 0x000fe40000800000 */
[----:B------:R-:W-:-:S07]  /*e2f0*/  SEL R3, R3, R14, P2 ;  /* 0x0000000e03037207 */ /* 0x000fce0001000000 */
.L_x_362:
[----:B------:R-:W-:Y:S05]  /*e300*/  BSYNC B1 ;  /* 0x0000000000017941 */ /* 0x000fea0003800000 */
.L_x_361:
[----:B------:R-:W-:-:S13]  /*e310*/  LOP3.LUT P1, RZ, R2, 0xff, RZ, 0xc0, !PT ;  /* 0x000000ff02ff7812 */ /* 0x000fda000782c0ff */
[----:B------:R-:W-:Y:S05]  /*e320*/  @P1 BRA `(.L_x_365) ;  /* 0xfffffff400301947 */ /* 0x000fea000383ffff */
[----:B------:R-:W-:Y:S05]  /*e330*/  BSYNC B0 ;  /* 0x0000000000007941 */ /* 0x000fea0003800000 */
.L_x_353:
[----:B------:R-:W-:-:S03]  /*e340*/  UMOV UR7, 0xffffffff ;  /* 0xffffffff00077882 */ /* 0x000fc60000000000 */
[----:B------:R-:W-:Y:S05]  /*e350*/  BRA.DIV UR7, `(.L_x_366) ;  /* 0x0000000607ac7947 */ /* 0x000fea000b800000 */
[----:B------:R-:W-:-:S13]  /*e360*/  ELECT P6, URZ, PT ;  /* 0x00000000003f782f */ /* 0x000fda00038c0000 */
.L_x_384:
[----:B------:R-:W-:Y:S04]  /*e370*/  BSSY B0, `(.L_x_367) ;  /* 0x0000050000007945 */ /* 0x000fe80003800000 */
[----:B------:R-:W-:Y:S05]  /*e380*/  @!P6 BRA `(.L_x_368) ;  /* 0x000000040038e947 */ /* 0x000fea0003800000 */
[----:B------:R-:W-:-:S04]  /*e390*/  ULOP3.LUT UR7, UR38, 0x2, URZ, 0xfc, !UPT ;  /* 0x0000000226077892 */ /* 0x000fc8000f8efc3f */
[----:B------:R-:W-:-:S06]  /*e3a0*/  UISETP.NE.AND UP0, UPT, UR7, 0x3, UPT ;  /* 0x000000030700788c */ /* 0x000fcc000bf05270 */
[----:B------:R-:W-:-:S13]  /*e3b0*/  PLOP3.LUT P0, PT, PT, PT, UP0, 0x80, 0x0 ;  /* 0x000000000000781c */ /* 0x000fda0003f0f008 */
[----:B------:R-:W-:Y:S05]  /*e3c0*/  @!P0 BRA `(.L_x_369) ;  /* 0x0000000000048947 */ /* 0x000fea0003800000 */
[----:B------:R-:W-:Y:S01]  /*e3d0*/  BPT.TRAP 0x1 ;  /* 0x000000040000795c */ /* 0x000fe20000300000 */
.L_x_369:
[----:B------:R-:W0:Y:S01]  /*e3e0*/  S2R R3, SR_CgaCtaId ;  /* 0x0000000000037919 */ /* 0x000e220000008800 */
[----:B------:R-:W-:-:S04]  /*e3f0*/  MOV R2, 0x400 ;  /* 0x0000040000027802 */ /* 0x000fc80000000f00 */
[----:B0-----:R-:W-:Y:S02]  /*e400*/  LEA R3, R3, R2, 0x18 ;  /* 0x0000000203037211 */ /* 0x001fe400078ec0ff */
[----:B------:R-:W-:-:S03]  /*e410*/  SHF.L.U32 R2, R8, 0x1f, RZ ;  /* 0x0000001f08027819 */ /* 0x000fc600000006ff */
[----:B------:R-:W-:-:S04]  /*e420*/  VIADD R3, R3, 0x40 ;  /* 0x0000004003037836 */ /* 0x000fc80000000000 */
[C---:B------:R-:W-:Y:S02]  /*e430*/  IMAD R7, R0.reuse, 0x8, R3 ;  /* 0x0000000800077824 */ /* 0x040fe400078e0203 */
[----:B------:R-:W-:Y:S02]  /*e440*/  VIADD R0, R0, 0x1 ;  /* 0x0000000100007836 */ /* 0x000fe40000000000 */
[----:B------:R-:W0:Y:S03]  /*e450*/  SYNCS.PHASECHK.TRANS64.TRYWAIT P0, [R7+URZ], R2 ;  /* 0x00000002070075a7 */ /* 0x000e26000800017f */
[----:B------:R-:W-:-:S04]  /*e460*/  ISETP.NE.AND P1, PT, R0, 0x8, PT ;  /* 0x000000080000780c */ /* 0x000fc80003f25270 */
[----:B------:R-:W-:Y:S02]  /*e470*/  SEL R5, RZ, 0x1, P1 ;  /* 0x00000001ff057807 */ /* 0x000fe40000800000 */
[----:B------:R-:W-:Y:S02]  /*e480*/  SEL R0, R0, RZ, P1 ;  /* 0x000000ff00007207 */ /* 0x000fe40000800000 */
[----:B------:R-:W-:-:S03]  /*e490*/  LOP3.LUT R5, R8, R5, RZ, 0x3c, !PT ;  /* 0x0000000508057212 */ /* 0x000fc600078e3cff */
[----:B------:R-:W-:Y:S01]  /*e4a0*/  IMAD R9, R0, 0x8, R3 ;  /* 0x0000000800097824 */ /* 0x000fe200078e0203 */
[----:B------:R-:W-:Y:S01]  /*e4b0*/  SHF.L.U32 R4, R5, 0x1f, RZ ;  /* 0x0000001f05047819 */ /* 0x000fe200000006ff */
[----:B0-----:R-:W-:Y:S06]  /*e4c0*/  @!P0 BRA `(.L_x_370) ;  /* 0x0000000400708947 */ /* 0x001fec0003800000 */
.L_x_385:
[----:B------:R-:W1:Y:S01]  /*e4d0*/  SYNCS.PHASECHK.TRANS64.TRYWAIT P0, [R9+URZ], R4 ;  /* 0x00000004090075a7 */ /* 0x000e62000800017f */
[----:B------:R-:W-:-:S05]  /*e4e0*/  VIADD R0, R0, 0x1 ;  /* 0x0000000100007836 */ /* 0x000fca0000000000 */
[----:B------:R-:W-:-:S04]  /*e4f0*/  ISETP.NE.AND P1, PT, R0, 0x8, PT ;  /* 0x000000080000780c */ /* 0x000fc80003f25270 */
[----:B0-----:R-:W-:Y:S02]  /*e500*/  SEL R2, RZ, 0x1, P1 ;  /* 0x00000001ff027807 */ /* 0x001fe40000800000 */
[----:B------:R-:W-:Y:S02]  /*e510*/  SEL R0, R0, RZ, P1 ;  /* 0x000000ff00007207 */ /* 0x000fe40000800000 */
[----:B------:R-:W-:-:S03]  /*e520*/  LOP3.LUT R7, R5, R2, RZ, 0x3c, !PT ;  /* 0x0000000205077212 */ /* 0x000fc600078e3cff */
[----:B------:R-:W-:Y:S01]  /*e530*/  IMAD R6, R0, 0x8, R3 ;  /* 0x0000000800067824 */ /* 0x000fe200078e0203 */
[----:B------:R-:W-:Y:S01]  /*e540*/  SHF.L.U32 R5, R7, 0x1f, RZ ;  /* 0x0000001f07057819 */ /* 0x000fe200000006ff */
[----:B-1----:R-:W-:Y:S06]  /*e550*/  @!P0 BRA `(.L_x_371) ;  /* 0x0000000400608947 */ /* 0x002fec0003800000 */
.L_x_386:
[----:B------:R-:W1:Y:S01]  /*e560*/  SYNCS.PHASECHK.TRANS64.TRYWAIT P0, [R6+URZ], R5 ;  /* 0x00000005060075a7 */ /* 0x000e62000800017f */
[----:B------:R-:W-:-:S05]  /*e570*/  VIADD R0, R0, 0x1 ;  /* 0x0000000100007836 */ /* 0x000fca0000000000 */
[----:B------:R-:W-:-:S04]  /*e580*/  ISETP.NE.AND P1, PT, R0, 0x8, PT ;  /* 0x000000080000780c */ /* 0x000fc80003f25270 */
[----:B------:R-:W-:Y:S02]  /*e590*/  SEL R2, RZ, 0x1, P1 ;  /* 0x00000001ff027807 */ /* 0x000fe40000800000 */
[----:B------:R-:W-:Y:S02]  /*e5a0*/  SEL R0, R0, RZ, P1 ;  /* 0x000000ff00007207 */ /* 0x000fe40000800000 */
[----:B------:R-:W-:-:S03]  /*e5b0*/  LOP3.LUT R7, R7, R2, RZ, 0x3c, !PT ;  /* 0x0000000207077212 */ /* 0x000fc600078e3cff */
[----:B0-----:R-:W-:Y:S01]  /*e5c0*/  IMAD R9, R0, 0x8, R3 ;  /* 0x0000000800097824 */ /* 0x001fe200078e0203 */
[----:B------:R-:W-:Y:S01]  /*e5d0*/  SHF.L.U32 R4, R7, 0x1f, RZ ;  /* 0x0000001f07047819 */ /* 0x000fe200000006ff */
[----:B-1----:R-:W-:Y:S06]  /*e5e0*/  @!P0 BRA `(.L_x_372) ;  /* 0x0000000400508947 */ /* 0x002fec0003800000 */
.L_x_387:
        /* <DEDUP_REMOVED lines=9> */
.L_x_388:
        /* <DEDUP_REMOVED lines=9> */
.L_x_389:
        /* <DEDUP_REMOVED lines=9> */
.L_x_390:
[----:B------:R-:W1:Y:S01]  /*e7a0*/  SYNCS.PHASECHK.TRANS64.TRYWAIT P0, [R6+URZ], R5 ;  /* 0x00000005060075a7 */ /* 0x000e62000800017f */
[----:B------:R-:W-:-:S05]  /*e7b0*/  VIADD R0, R0, 0x1 ;  /* 0x0000000100007836 */ /* 0x000fca0000000000 */
[----:B------:R-:W-:-:S04]  /*e7c0*/  ISETP.NE.AND P1, PT, R0, 0x8, PT ;  /* 0x000000080000780c */ /* 0x000fc80003f25270 */
[----:B------:R-:W-:Y:S02]  /*e7d0*/  SEL R2, RZ, 0x1, P1 ;  /* 0x00000001ff027807 */ /* 0x000fe40000800000 */
[----:B------:R-:W-:Y:S02]  /*e7e0*/  SEL R0, R0, RZ, P1 ;  /* 0x000000ff00007207 */ /* 0x000fe40000800000 */
[----:B------:R-:W-:Y:S01]  /*e7f0*/  LOP3.LUT R2, R7, R2, RZ, 0x3c, !PT ;  /* 0x0000000207027212 */ /* 0x000fe200078e3cff */
[----:B-1----:R-:W-:Y:S06]  /*e800*/  @!P0 BRA `(.L_x_376) ;  /* 0x0000000400188947 */ /* 0x002fec0003800000 */
.L_x_391:
[----:B------:R-:W-:Y:S01]  /*e810*/  IMAD R3, R0, 0x8, R3 ;  /* 0x0000000800037824 */ /* 0x000fe200078e0203 */
[----:B------:R-:W-:-:S07]  /*e820*/  SHF.L.U32 R0, R2, 0x1f, RZ ;  /* 0x0000001f02007819 */ /* 0x000fce00000006ff */
.L_x_377:
[----:B--2---:R2:W3:Y:S02]  /*e830*/  SYNCS.PHASECHK.TRANS64.TRYWAIT P0, [R3+URZ], R0 ;  /* 0x00000000030075a7 */ /* 0x0044e4000800017f */
[----:B---3--:R-:W-:Y:S05]  /*e840*/  @!P0 NANOSLEEP.SYNCS 0x989680 ;  /* 0x009896800000895d */ /* 0x008fea0003900000 */
[----:B------:R-:W3:Y:S02]  /*e850*/  @!P0 SYNCS.PHASECHK.TRANS64 P0, [R3+URZ], R0 ;  /* 0x00000000030085a7 */ /* 0x000ee4000800007f */
[----:B---3--:R-:W-:Y:S05]  /*e860*/  @!P0 BRA `(.L_x_377) ;  /* 0xfffffffc00f08947 */ /* 0x008fea000383ffff */
.L_x_368:
[----:B------:R-:W-:Y:S05]  /*e870*/  BSYNC B0 ;  /* 0x0000000000007941 */ /* 0x000fea0003800000 */
.L_x_367:
[----:B------:R-:W-:Y:S05]  /*e880*/  EXIT ;  /* 0x000000000000794d */ /* 0x000fea0003800000 */
.L_x_18:
[----:B----4-:R4:W0:Y:S02]  /*e890*/  SYNCS.PHASECHK.TRANS64.TRYWAIT P1, [R3+URZ], R0 ;  /* 0x00000000030075a7 */ /* 0x010824000802017f */
[----:B0-----:R-:W-:Y:S05]  /*e8a0*/  @!P1 NANOSLEEP.SYNCS 0x989680 ;  /* 0x009896800000995d */ /* 0x001fea0003900000 */
[----:B------:R-:W0:Y:S02]  /*e8b0*/  @!P1 SYNCS.PHASECHK.TRANS64 P1, [R3+URZ], R0 ;  /* 0x00000000030095a7 */ /* 0x000e24000802007f */
[----:B0-----:R-:W-:Y:S05]  /*e8c0*/  @!P1 BRA `(.L_x_18) ;  /* 0xfffffffc00f09947 */ /* 0x001fea000383ffff */
[----:B------:R-:W-:Y:S05]  /*e8d0*/  BRA `(.L_x_17) ;  /* 0xffffff2800e87947 */ /* 0x000fea000383ffff */
.L_x_23:
[----:B-1----:R-:W-:-:S04]  /*e8e0*/  IMAD.U32 R5, RZ, RZ, UR4 ;  /* 0x00000004ff057e24 */ /* 0x002fc8000f8e00ff */
[----:B------:R1:W3:Y:S03]  /*e8f0*/  SYNCS.PHASECHK.TRANS64.TRYWAIT P1, [R5+URZ], R4 ;  /* 0x00000004050075a7 */ /* 0x0002e6000802017f */
[----:B---3--:R-:W-:Y:S05]  /*e900*/  @!P1 NANOSLEEP.SYNCS 0x989680 ;  /* 0x009896800000995d */ /* 0x008fea0003900000 */
[----:B------:R-:W3:Y:S02]  /*e910*/  @!P1 SYNCS.PHASECHK.TRANS64 P1, [R5+URZ], R4 ;  /* 0x00000004050095a7 */ /* 0x000ee4000802007f */
[----:B---3--:R-:W-:Y:S05]  /*e920*/  @!P1 BRA `(.L_x_23) ;  /* 0xfffffffc00ec9947 */ /* 0x008fea000383ffff */
[----:B------:R-:W-:Y:S05]  /*e930*/  BRA `(.L_x_22) ;  /* 0xffffff3400387947 */ /* 0x000fea000383ffff */
.L_x_354:
[----:B------:R-:W-:Y:S01]  /*e940*/  BSSY B1, `(.L_x_378) ;  /* 0x0000006000017945 */ /* 0x000fe20003800000 */
[----:B------:R-:W-:-:S07]  /*e950*/  IMAD.MOV.U32 R15, RZ, RZ, -0x1 ;  /* 0xffffffffff0f7424 */ /* 0x000fce00078e00ff */
[----:B------:R-:W-:Y:S05]  /*e960*/  WARPSYNC.COLLECTIVE R15, `(.L_x_379) ;  /* 0x000000000f0c7348 */ /* 0x000fea0003c00000 */
[----:B------:R-:W-:Y:S02]  /*e970*/  ELECT P6, UR62, PT ;  /* 0x00000000003e782f */ /* 0x000fe400038c0000 */
[----:B------:R-:W-:Y:S01]  /*e980*/  MOV R14, UR62 ;  /* 0x0000003e000e7c02 */ /* 0x000fe20008000f00 */
[----:B------:R-:W-:Y:S10]  /*e990*/  ENDCOLLECTIVE ;  /* 0x000000000000791b */ /* 0x000ff40003800000 */
.L_x_379:
[----:B------:R-:W-:Y:S05]  /*e9a0*/  BSYNC B1 ;  /* 0x0000000000017941 */ /* 0x000fea0003800000 */
.L_x_378:
[----:B------:R-:W-:Y:S05]  /*e9b0*/  BRA `(.L_x_380) ;  /* 0xffffffec00987947 */ /* 0x000fea000383ffff */
.L_x_357:
[----:B-1----:R1:W2:Y:S02]  /*e9c0*/  SYNCS.PHASECHK.TRANS64.TRYWAIT P1, [R13+URZ+0x40], R4 ;  /* 0x000040040d0075a7 */ /* 0x0022a4000802017f */
[----:B--2---:R-:W-:Y:S05]  /*e9d0*/  @!P1 NANOSLEEP.SYNCS 0x989680 ;  /* 0x009896800000995d */ /* 0x004fea0003900000 */
[----:B------:R-:W2:Y:S02]  /*e9e0*/  @!P1 SYNCS.PHASECHK.TRANS64 P1, [R13+URZ+0x40], R4 ;  /* 0x000040040d0095a7 */ /* 0x000ea4000802007f */
[----:B--2---:R-:W-:Y:S05]  /*e9f0*/  @!P1 BRA `(.L_x_357) ;  /* 0xfffffffc00f09947 */ /* 0x004fea000383ffff */
[----:B------:R-:W-:Y:S05]  /*ea00*/  BRA `(.L_x_381) ;  /* 0xffffffec00cc7947 */ /* 0x000fea000383ffff */
.L_x_366:
[----:B------:R-:W-:Y:S01]  /*ea10*/  BSSY B0, `(.L_x_382) ;  /* 0x0000006000007945 */ /* 0x000fe20003800000 */
[----:B------:R-:W-:-:S07]  /*ea20*/  IMAD.MOV.U32 R15, RZ, RZ, -0x1 ;  /* 0xffffffffff0f7424 */ /* 0x000fce00078e00ff */
[----:B------:R-:W-:Y:S05]  /*ea30*/  WARPSYNC.COLLECTIVE R15, `(.L_x_383) ;  /* 0x000000000f0c7348 */ /* 0x000fea0003c00000 */
[----:B------:R-:W-:Y:S02]  /*ea40*/  ELECT P6, UR62, PT ;  /* 0x00000000003e782f */ /* 0x000fe400038c0000 */
[----:B------:R-:W-:Y:S01]  /*ea50*/  MOV R14, UR62 ;  /* 0x0000003e000e7c02 */ /* 0x000fe20008000f00 */
[----:B------:R-:W-:Y:S10]  /*ea60*/  ENDCOLLECTIVE ;  /* 0x000000000000791b */ /* 0x000ff40003800000 */
.L_x_383:
[----:B------:R-:W-:Y:S05]  /*ea70*/  BSYNC B0 ;  /* 0x0000000000007941 */ /* 0x000fea0003800000 */
.L_x_382:
[----:B------:R-:W-:Y:S05]  /*ea80*/  BRA `(.L_x_384) ;  /* 0xfffffff800387947 */ /* 0x000fea000383ffff */
.L_x_370:
[----:B0-----:R0:W1:Y:S02]  /*ea90*/  SYNCS.PHASECHK.TRANS64.TRYWAIT P0, [R7+URZ], R2 ;  /* 0x00000002070075a7 */ /* 0x001064000800017f */
[----:B-1----:R-:W-:Y:S05]  /*eaa0*/  @!P0 NANOSLEEP.SYNCS 0x989680 ;  /* 0x009896800000895d */ /* 0x002fea0003900000 */
[----:B------:R-:W1:Y:S02]  /*eab0*/  @!P0 SYNCS.PHASECHK.TRANS64 P0, [R7+URZ], R2 ;  /* 0x00000002070085a7 */ /* 0x000e64000800007f */
[----:B-1----:R-:W-:Y:S05]  /*eac0*/  @!P0 BRA `(.L_x_370) ;  /* 0xfffffffc00f08947 */ /* 0x002fea000383ffff */
[----:B------:R-:W-:Y:S05]  /*ead0*/  BRA `(.L_x_385) ;  /* 0xfffffff8007c7947 */ /* 0x000fea000383ffff */
.L_x_371:
[----:B0-----:R0:W1:Y:S02]  /*eae0*/  SYNCS.PHASECHK.TRANS64.TRYWAIT P0, [R9+URZ], R4 ;  /* 0x00000004090075a7 */ /* 0x001064000800017f */
[----:B-1----:R-:W-:Y:S05]  /*eaf0*/  @!P0 NANOSLEEP.SYNCS 0x989680 ;  /* 0x009896800000895d */ /* 0x002fea0003900000 */
[----:B------:R-:W1:Y:S02]  /*eb00*/  @!P0 SYNCS.PHASECHK.TRANS64 P0, [R9+URZ], R4 ;  /* 0x00000004090085a7 */ /* 0x000e64000800007f */
[----:B-1----:R-:W-:Y:S05]  /*eb10*/  @!P0 BRA `(.L_x_371) ;  /* 0xfffffffc00f08947 */ /* 0x002fea000383ffff */
[----:B------:R-:W-:Y:S05]  /*eb20*/  BRA `(.L_x_386) ;  /* 0xfffffff8008c7947 */ /* 0x000fea000383ffff */
.L_x_372:
[----:B0-----:R0:W1:Y:S02]  /*eb30*/  SYNCS.PHASECHK.TRANS64.TRYWAIT P0, [R6+URZ], R5 ;  /* 0x00000005060075a7 */ /* 0x001064000800017f */
[----:B-1----:R-:W-:Y:S05]  /*eb40*/  @!P0 NANOSLEEP.SYNCS 0x989680 ;  /* 0x009896800000895d */ /* 0x002fea0003900000 */
[----:B------:R-:W1:Y:S02]  /*eb50*/  @!P0 SYNCS.PHASECHK.TRANS64 P0, [R6+URZ], R5 ;  /* 0x00000005060085a7 */ /* 0x000e64000800007f */
[----:B-1----:R-:W-:Y:S05]  /*eb60*/  @!P0 BRA `(.L_x_372) ;  /* 0xfffffffc00f08947 */ /* 0x002fea000383ffff */
[----:B------:R-:W-:Y:S05]  /*eb70*/  BRA `(.L_x_387) ;  /* 0xfffffff8009c7947 */ /* 0x000fea000383ffff */
.L_x_373:
[----:B0-----:R0:W1:Y:S02]  /*eb80*/  SYNCS.PHASECHK.TRANS64.TRYWAIT P0, [R9+URZ], R4 ;  /* 0x00000004090075a7 */ /* 0x001064000800017f */
[----:B-1----:R-:W-:Y:S05]  /*eb90*/  @!P0 NANOSLEEP.SYNCS 0x989680 ;  /* 0x009896800000895d */ /* 0x002fea0003900000 */
[----:B------:R-:W1:Y:S02]  /*eba0*/  @!P0 SYNCS.PHASECHK.TRANS64 P0, [R9+URZ], R4 ;  /* 0x00000004090085a7 */ /* 0x000e64000800007f */
[----:B-1----:R-:W-:Y:S05]  /*ebb0*/  @!P0 BRA `(.L_x_373) ;  /* 0xfffffffc00f08947 */ /* 0x002fea000383ffff */
[----:B------:R-:W-:Y:S05]  /*ebc0*/  BRA `(.L_x_388) ;  /* 0xfffffff800ac7947 */ /* 0x000fea000383ffff */
.L_x_374:
[----:B0-----:R0:W1:Y:S02]  /*ebd0*/  SYNCS.PHASECHK.TRANS64.TRYWAIT P0, [R6+URZ], R5 ;  /* 0x00000005060075a7 */ /* 0x001064000800017f */
[----:B-1----:R-:W-:Y:S05]  /*ebe0*/  @!P0 NANOSLEEP.SYNCS 0x989680 ;  /* 0x009896800000895d */ /* 0x002fea0003900000 */
[----:B------:R-:W1:Y:S02]  /*ebf0*/  @!P0 SYNCS.PHASECHK.TRANS64 P0, [R6+URZ], R5 ;  /* 0x00000005060085a7 */ /* 0x000e64000800007f */
[----:B-1----:R-:W-:Y:S05]  /*ec00*/  @!P0 BRA `(.L_x_374) ;  /* 0xfffffffc00f08947 */ /* 0x002fea000383ffff */
[----:B------:R-:W-:Y:S05]  /*ec10*/  BRA `(.L_x_389) ;  /* 0xfffffff800bc7947 */ /* 0x000fea000383ffff */
.L_x_375:
[----:B0-----:R0:W1:Y:S02]  /*ec20*/  SYNCS.PHASECHK.TRANS64.TRYWAIT P0, [R9+URZ], R4 ;  /* 0x00000004090075a7 */ /* 0x001064000800017f */
[----:B-1----:R-:W-:Y:S05]  /*ec30*/  @!P0 NANOSLEEP.SYNCS 0x989680 ;  /* 0x009896800000895d */ /* 0x002fea0003900000 */
[----:B------:R-:W1:Y:S02]  /*ec40*/  @!P0 SYNCS.PHASECHK.TRANS64 P0, [R9+URZ], R4 ;  /* 0x00000004090085a7 */ /* 0x000e64000800007f */
[----:B-1----:R-:W-:Y:S05]  /*ec50*/  @!P0 BRA `(.L_x_375) ;  /* 0xfffffffc00f08947 */ /* 0x002fea000383ffff */
[----:B------:R-:W-:Y:S05]  /*ec60*/  BRA `(.L_x_390) ;  /* 0xfffffff800cc7947 */ /* 0x000fea000383ffff */
.L_x_376:
[----:B-1----:R1:W2:Y:S02]  /*ec70*/  SYNCS.PHASECHK.TRANS64.TRYWAIT P0, [R6+URZ], R5 ;  /* 0x00000005060075a7 */ /* 0x0022a4000800017f */
[----:B--2---:R-:W-:Y:S05]  /*ec80*/  @!P0 NANOSLEEP.SYNCS 0x989680 ;  /* 0x009896800000895d */ /* 0x004fea0003900000 */
[----:B------:R-:W2:Y:S02]  /*ec90*/  @!P0 SYNCS.PHASECHK.TRANS64 P0, [R6+URZ], R5 ;  /* 0x00000005060085a7 */ /* 0x000ea4000800007f */
[----:B--2---:R-:W-:Y:S05]  /*eca0*/  @!P0 BRA `(.L_x_376) ;  /* 0xfffffffc00f08947 */ /* 0x004fea000383ffff */
[----:B------:R-:W-:Y:S05]  /*ecb0*/  BRA `(.L_x_391) ;  /* 0xfffffff800d47947 */ /* 0x000fea000383ffff */
.L_x_392:
[----:B------:R-:W-:-:S00]  /*ecc0*/  BRA `(.L_x_392) ;  /* 0xfffffffc00fc7947 */ /* 0x000fc0000383ffff */
[----:B------:R-:W-:-:S00]  /*ecd0*/  NOP ;  /* 0x0000000000007918 */ /* 0x000fc00000000000 */
        /* <DEDUP_REMOVED lines=10> */
.L_x_393:


//--------------------- .nv.global.init           --------------------------
	.section	.nv.global.init,"aw",@progbits
.nv.global.init:
	.type		$str$22,@object
	.size		$str$22,($str$23 - $str$22)
$str$22:
        /*0000*/ 	.byte	0x6b, 0x5f, 0x74, 0x69, 0x6c, 0x65, 0x5f, 0x63, 0x6f, 0x75, 0x6e, 0x74, 0x20, 0x3e, 0x3d, 0x20
        /*0010*/ 	.byte	0x31, 0x00
	.type		$str$23,@object
	.size		$str$23,(__unnamed_1 - $str$23)
$str$23:
        /*0012*/ 	.byte	0x2f, 0x74, 0x6d, 0x70, 0x2f, 0x63, 0x75, 0x74, 0x6c, 0x61, 0x73, 0x73, 0x5f, 0x73, 0x77, 0x65
        /*0022*/ 	.byte	0x65, 0x70, 0x5f, 0x73, 0x72, 0x63, 0x2f, 0x69, 0x6e, 0x63, 0x6c, 0x75, 0x64, 0x65, 0x2f, 0x63
        /*0032*/ 	.byte	0x75, 0x74, 0x6c, 0x61, 0x73, 0x73, 0x2f, 0x67, 0x65, 0x6d, 0x6d, 0x2f, 0x63, 0x6f, 0x6c, 0x6c
        /*0042*/ 	.byte	0x65, 0x63, 0x74, 0x69, 0x76, 0x65, 0x2f, 0x73, 0x6d, 0x39, 0x30, 0x5f, 0x6d, 0x6d, 0x61, 0x5f
        /*0052*/ 	.byte	0x74, 0x6d, 0x61, 0x5f, 0x67, 0x6d, 0x6d, 0x61, 0x5f, 0x73, 0x73, 0x5f, 0x77, 0x61, 0x72, 0x70
        /*0062*/ 	.byte	0x73, 0x70, 0x65, 0x63, 0x69, 0x61, 0x6c, 0x69, 0x7a, 0x65, 0x64, 0x2e, 0x68, 0x70, 0x70, 0x00
	.type		__unnamed_1,@object
	.size		__unnamed_1,(.L_0 - __unnamed_1)
__unnamed_1:
        /*0072*/ 	.byte	0x76, 0x6f, 0x69, 0x64, 0x20, 0x63, 0x75, 0x74, 0x6c, 0x61, 0x73, 0x73, 0x3a, 0x3a, 0x67, 0x65
        /* <DEDUP_REMOVED lines=179> */
        /*0bb2*/ 	.byte	0x3a, 0x3a, 0x69, 0x64, 0x65, 0x6e, 0x74, 0x69, 0x74, 0x79, 0x5d, 0x00
.L_0:


//--------------------- .nv.shared._ZN7cutlass13device_kernelINS_4gemm6kernel13GemmUniversalIN4cute5tupleIJiiiiEEENS1_10collective13CollectiveMmaINS1_34MainloopSm90TmaGmmaWarpSpecializedILi8ENS5_IJNS4_1CILi1EEESB_SB_EEENS1_35KernelTmaWarpSpecializedCooperativeEEENS5_IJNSA_ILi256EEENSA_ILi160EEENSA_ILi32EEEEEENS_6half_tENS5_IJlSB_lEEESJ_SK_NS4_8TiledMMAINS4_8MMA_AtomIJNS4_4SM904GMMA25MMA_64x32x16_F32F16F16_SSILNSO_5MajorE0ELSQ_0ELNSO_7ScaleInE1ELSR_1EEEEEENS4_6LayoutINS5_IJNSA_ILi2EEESB_SB_EEENS5_IJSB_NSA_ILi0EEESX_EEEEENS5_IJNS4_10UnderscoreES10_S10_EEEEENS4_13SM90_TMA_LOADENS4_14ComposedLayoutINS4_7SwizzleILi2ELi4ELi3EEENS4_18smem_ptr_flag_bitsILi16EEENSU_INS5_IJNSA_ILi8EEESH_EEENS5_IJSH_SB_EEEEEEEvNS4_8identityES13_S1D_vS1E_EENS_8epilogue10collective6detail29Sm90TmaWarpSpecializedAdapterINS1H_15DefaultEpilogueISJ_SK_SK_NS1G_6thread17LinearCombinationISJ_Li1EffLNS1L_9ScaleType4KindE0ELNS_15FloatRoundStyleE2ESJ_EENS1_15EpilogueDefaultEEEEEvvEEEEvNT_6ParamsE --------------------------
	.section	.nv.shared._ZN7cutlass13device_kernelINS_4gemm6kernel13GemmUniversalIN4cute5tupleIJiiiiEEENS1_10collective13CollectiveMmaINS1_34MainloopSm90TmaGmmaWarpSpecializedILi8ENS5_IJNS4_1CILi1EEESB_SB_EEENS1_35KernelTmaWarpSpecializedCooperativeEEENS5_IJNSA_ILi256EEENSA_ILi160EEENSA_ILi32EEEEEENS_6half_tENS5_IJlSB_lEEESJ_SK_NS4_8TiledMMAINS4_8MMA_AtomIJNS4_4SM904GMMA25MMA_64x32x16_F32F16F16_SSILNSO_5MajorE0ELSQ_0ELNSO_7ScaleInE1ELSR_1EEEEEENS4_6LayoutINS5_IJNSA_ILi2EEESB_SB_EEENS5_IJSB_NSA_ILi0EEESX_EEEEENS5_IJNS4_10UnderscoreES10_S10_EEEEENS4_13SM90_TMA_LOADENS4_14ComposedLayoutINS4_7SwizzleILi2ELi4ELi3EEENS4_18smem_ptr_flag_bitsILi16EEENSU_INS5_IJNSA_ILi8EEESH_EEENS5_IJSH_SB_EEEEEEEvNS4_8identityES13_S1D_vS1E_EENS_8epilogue10collective6detail29Sm90TmaWarpSpecializedAdapterINS1H_15DefaultEpilogueISJ_SK_SK_NS1G_6thread17LinearCombinationISJ_Li1EffLNS1L_9ScaleType4KindE0ELNS_15FloatRoundStyleE2ESJ_EENS1_15EpilogueDefaultEEEEEvvEEEEvNT_6ParamsE,"aw",@nobits
	.sectionflags	@""
	.align	16
	.zero		1024


//--------------------- .nv.shared.reserved.0     --------------------------
	.section	.nv.shared.reserved.0,"aw",@nobits
	.weak		__nv_reservedSMEM_offset_0_alias
	.size		__nv_reservedSMEM_offset_0_alias, 0, 0
	.other		__nv_reservedSMEM_offset_0_alias,@"STO_CUDA_RESERVED_SHARED STV_DEFAULT"
__nv_reservedSMEM_offset_0_alias:
	.zero		0


//--------------------- .nv.global                --------------------------
	.section	.nv.global,"aw",@nobits
.nv.global:
	.type		_ZN40_INTERNAL_aeeb9d52_4_k_cu_7b6d9566_143204cute1_E,@object
	.size		_ZN40_INTERNAL_aeeb9d52_4_k_cu_7b6d9566_143204cute1_E,(_ZN40_INTERNAL_aeeb9d52_4_k_cu_7b6d9566_143204cuda3std3__45__cpo6cbeginE - _ZN40_INTERNAL_aeeb9d52_4_k_cu_7b6d9566_143204cute1_E)
_ZN40_INTERNAL_aeeb9d52_4_k_cu_7b6d9566_143204cute1_E:
	.zero		1
	.type		_ZN40_INTERNAL_aeeb9d52_4_k_cu_7b6d9566_143204cuda3std3__45__cpo6cbeginE,@object
	.size		_ZN40_INTERNAL_aeeb9d52_4_k_cu_7b6d9566_143204cuda3std3__45__cpo6cbeginE,(_ZN40_INTERNAL_aeeb9d52_4_k_cu_7b6d9566_143204cuda3std3__48in_placeE - _ZN40_INTERNAL_aeeb9d52_4_k_cu_7b6d9566_143204cuda3std3__45__cpo6cbeginE)
_ZN40_INTERNAL_aeeb9d52_4_k_cu_7b6d9566_143204cuda3std3__45__cpo6cbeginE:
	.zero		1
	.type		_ZN40_INTERNAL_aeeb9d52_4_k_cu_7b6d9566_143204cuda3std3__48in_placeE,@object
	.size		_ZN40_INTERNAL_aeeb9d52_4_k_cu_7b6d9566_143204cuda3std3__48in_placeE,(_ZN40_INTERNAL_aeeb9d52_4_k_cu_7b6d9566_143204cuda3std6ranges3__45__cpo9iter_moveE - _ZN40_INTERNAL_aeeb9d52_4_k_cu_7b6d9566_143204cuda3std3__48in_placeE)
_ZN40_INTERNAL_aeeb9d52_4_k_cu_7b6d9566_143204cuda3std3__48in_placeE:
	.zero		1
	.type		_ZN40_INTERNAL_aeeb9d52_4_k_cu_7b6d9566_143204cuda3std6ranges3__45__cpo9iter_moveE,@object
	.size		_ZN40_INTERNAL_aeeb9d52_4_k_cu_7b6d9566_143204cuda3std6ranges3__45__cpo9iter_moveE,(_ZN40_INTERNAL_aeeb9d52_4_k_cu_7b6d9566_143204cuda3std3__45__cpo5beginE - _ZN40_INTERNAL_aeeb9d52_4_k_cu_7b6d9566_143204cuda3std6ranges3__45__cpo9iter_moveE)
_ZN40_INTERNAL_aeeb9d52_4_k_cu_7b6d9566_143204cuda3std6ranges3__45__cpo9iter_moveE:
	.zero		1
	.type		_ZN40_INTERNAL_aeeb9d52_4_k_cu_7b6d9566_143204cuda3std3__45__cpo5beginE,@object
	.size		_ZN40_INTERNAL_aeeb9d52_4_k_cu_7b6d9566_143204cuda3std3__45__cpo5beginE,(_ZN40_INTERNAL_aeeb9d52_4_k_cu_7b6d9566_143204cuda3std3__442_GLOBAL__N__aeeb9d52_4_k_cu_7b6d9566_143206ignoreE - _ZN40_INTERNAL_aeeb9d52_4_k_cu_7b6d9566_143204cuda3std3__45__cpo5beginE)
_ZN40_INTERNAL_aeeb9d52_4_k_cu_7b6d9566_143204cuda3std3__45__cpo5beginE:
	.zero		1
	.type		_ZN40_INTERNAL_aeeb9d52_4_k_cu_7b6d9566_143204cuda3std3__442_GLOBAL__N__aeeb9d52_4_k_cu_7b6d9566_143206ignoreE,@object
	.size		_ZN40_INTERNAL_aeeb9d52_4_k_cu_7b6d9566_143204cuda3std3__442_GLOBAL__N__aeeb9d52_4_k_cu_7b6d9566_143206ignoreE,(_ZN40_INTERNAL_aeeb9d52_4_k_cu_7b6d9566_143204cute7productE - _ZN40_INTERNAL_aeeb9d52_4_k_cu_7b6d9566_143204cuda3std3__442_GLOBAL__N__aeeb9d52_4_k_cu_7b6d9566_143206ignoreE)
_ZN40_INTERNAL_aeeb9d52_4_k_cu_7b6d9566_143204cuda3std3__442_GLOBAL__N__aeeb9d52_4_k_cu_7b6d9566_143206ignoreE:
	.zero		1
	.type		_ZN40_INTERNAL_aeeb9d52_4_k_cu_7b6d9566_143204cute7productE,@object
	.size		_ZN40_INTERNAL_aeeb9d52_4_k_cu_7b6d9566_143204cute7productE,(_ZN40_INTERNAL_aeeb9d52_4_k_cu_7b6d9566_143204cuda3std3__45__cpo3endE - _ZN40_INTERNAL_aeeb9d52_4_k_cu_7b6d9566_143204cute7productE)
_ZN40_INTERNAL_aeeb9d52_4_k_cu_7b6d9566_143204cute7productE:
	.zero		1
	.type		_ZN40_INTERNAL_aeeb9d52_4_k_cu_7b6d9566_143204cuda3std3__45__cpo3endE,@object
	.size		_ZN40_INTERNAL_aeeb9d52_4_k_cu_7b6d9566_143204cuda3std3__45__cpo3endE,(_ZN40_INTERNAL_aeeb9d52_4_k_cu_7b6d9566_143204cuda3std3__419piecewise_constructE - _ZN40_INTERNAL_aeeb9d52_4_k_cu_7b6d9566_143204cuda3std3__45__cpo3endE)
_ZN40_INTERNAL_aeeb9d52_4_k_cu_7b6d9566_143204cuda3std3__45__cpo3endE:
	.zero		1
	.type		_ZN40_INTERNAL_aeeb9d52_4_k_cu_7b6d9566_143204cuda3std3__419piecewise_constructE,@object
	.size		_ZN40_INTERNAL_aeeb9d52_4_k_cu_7b6d9566_143204cuda3std3__419piecewise_constructE,(_ZN40_INTERNAL_aeeb9d52_4_k_cu_7b6d9566_143204cuda3std3__45__cpo4cendE - _ZN40_INTERNAL_aeeb9d52_4_k_cu_7b6d9566_143204cuda3std3__419piecewise_constructE)
_ZN40_INTERNAL_aeeb9d52_4_k_cu_7b6d9566_143204cuda3std3__419piecewise_constructE:
	.zero		1
	.type		_ZN40_INTERNAL_aeeb9d52_4_k_cu_7b6d9566_143204cuda3std3__45__cpo4cendE,@object
	.size		_ZN40_INTERNAL_aeeb9d52_4_k_cu_7b6d9566_143204cuda3std3__45__cpo4cendE,(_ZN40_INTERNAL_aeeb9d52_4_k_cu_7b6d9566_143204cuda3std6ranges3__45__cpo4swapE - _ZN40_INTERNAL_aeeb9d52_4_k_cu_7b6d9566_143204cuda3std3__45__cpo4cendE)
_ZN40_INTERNAL_aeeb9d52_4_k_cu_7b6d9566_143204cuda3std3__45__cpo4cendE:
	.zero		1
	.type		_ZN40_INTERNAL_aeeb9d52_4_k_cu_7b6d9566_143204cuda3std6ranges3__45__cpo4swapE,@object
	.size		_ZN40_INTERNAL_aeeb9d52_4_k_cu_7b6d9566_143204cuda3std6ranges3__45__cpo4swapE,(.L_8 - _ZN40_INTERNAL_aeeb9d52_4_k_cu_7b6d9566_143204cuda3std6ranges3__45__cpo4swapE)
_ZN40_INTERNAL_aeeb9d52_4_k_cu_7b6d9566_143204cuda3std6ranges3__45__cpo4swapE:
	.zero		1
.L_8:


//--------------------- .nv.constant0._ZN7cutlass13device_kernelINS_4gemm6kernel13GemmUniversalIN4cute5tupleIJiiiiEEENS1_10collective13CollectiveMmaINS1_34MainloopSm90TmaGmmaWarpSpecializedILi8ENS5_IJNS4_1CILi1EEESB_SB_EEENS1_35KernelTmaWarpSpecializedCooperativeEEENS5_IJNSA_ILi256EEENSA_ILi160EEENSA_ILi32EEEEEENS_6half_tENS5_IJlSB_lEEESJ_SK_NS4_8TiledMMAINS4_8MMA_AtomIJNS4_4SM904GMMA25MMA_64x32x16_F32F16F16_SSILNSO_5MajorE0ELSQ_0ELNSO_7ScaleInE1ELSR_1EEEEEENS4_6LayoutINS5_IJNSA_ILi2EEESB_SB_EEENS5_IJSB_NSA_ILi0EEESX_EEEEENS5_IJNS4_10UnderscoreES10_S10_EEEEENS4_13SM90_TMA_LOADENS4_14ComposedLayoutINS4_7SwizzleILi2ELi4ELi3EEENS4_18smem_ptr_flag_bitsILi16EEENSU_INS5_IJNSA_ILi8EEESH_EEENS5_IJSH_SB_EEEEEEEvNS4_8identityES13_S1D_vS1E_EENS_8epilogue10collective6detail29Sm90TmaWarpSpecializedAdapterINS1H_15DefaultEpilogueISJ_SK_SK_NS1G_6thread17LinearCombinationISJ_Li1EffLNS1L_9ScaleType4KindE0ELNS_15FloatRoundStyleE2ESJ_EENS1_15EpilogueDefaultEEEEEvvEEEEvNT_6ParamsE --------------------------
	.section	.nv.constant0._ZN7cutlass13device_kernelINS_4gemm6kernel13GemmUniversalIN4cute5tupleIJiiiiEEENS1_10collective13CollectiveMmaINS1_34MainloopSm90TmaGmmaWarpSpecializedILi8ENS5_IJNS4_1CILi1EEESB_SB_EEENS1_35KernelTmaWarpSpecializedCooperativeEEENS5_IJNSA_ILi256EEENSA_ILi160EEENSA_ILi32EEEEEENS_6half_tENS5_IJlSB_lEEESJ_SK_NS4_8TiledMMAINS4_8MMA_AtomIJNS4_4SM904GMMA25MMA_64x32x16_F32F16F16_SSILNSO_5MajorE0ELSQ_0ELNSO_7ScaleInE1ELSR_1EEEEEENS4_6LayoutINS5_IJNSA_ILi2EEESB_SB_EEENS5_IJSB_NSA_ILi0EEESX_EEEEENS5_IJNS4_10UnderscoreES10_S10_EEEEENS4_13SM90_TMA_LOADENS4_14ComposedLayoutINS4_7SwizzleILi2ELi4ELi3EEENS4_18smem_ptr_flag_bitsILi16EEENSU_INS5_IJNSA_ILi8EEESH_EEENS5_IJSH_SB_EEEEEEEvNS4_8identityES13_S1D_vS1E_EENS_8epilogue10collective6detail29Sm90TmaWarpSpecializedAdapterINS1H_15DefaultEpilogueISJ_SK_SK_NS1G_6thread17LinearCombinationISJ_Li1EffLNS1L_9ScaleType4KindE0ELNS_15FloatRoundStyleE2ESJ_EENS1_15EpilogueDefaultEEEEEvvEEEEvNT_6ParamsE,"a",@progbits
	.sectionflags	@""
	.align	4
.nv.constant0._ZN7cutlass13device_kernelINS_4gemm6kernel13GemmUniversalIN4cute5tupleIJiiiiEEENS1_10collective13CollectiveMmaINS1_34MainloopSm90TmaGmmaWarpSpecializedILi8ENS5_IJNS4_1CILi1EEESB_SB_EEENS1_35KernelTmaWarpSpecializedCooperativeEEENS5_IJNSA_ILi256EEENSA_ILi160EEENSA_ILi32EEEEEENS_6half_tENS5_IJlSB_lEEESJ_SK_NS4_8TiledMMAINS4_8MMA_AtomIJNS4_4SM904GMMA25MMA_64x32x16_F32F16F16_SSILNSO_5MajorE0ELSQ_0ELNSO_7ScaleInE1ELSR_1EEEEEENS4_6LayoutINS5_IJNSA_ILi2EEESB_SB_EEENS5_IJSB_NSA_ILi0EEESX_EEEEENS5_IJNS4_10UnderscoreES10_S10_EEEEENS4_13SM90_TMA_LOADENS4_14ComposedLayoutINS4_7SwizzleILi2ELi4ELi3EEENS4_18smem_ptr_flag_bitsILi16EEENSU_INS5_IJNSA_ILi8EEESH_EEENS5_IJSH_SB_EEEEEEEvNS4_8identityES13_S1D_vS1E_EENS_8epilogue10collective6detail29Sm90TmaWarpSpecializedAdapterINS1H_15DefaultEpilogueISJ_SK_SK_NS1G_6thread17LinearCombinationISJ_Li1EffLNS1L_9ScaleType4KindE0ELNS_15FloatRoundStyleE2ESJ_EENS1_15EpilogueDefaultEEEEEvvEEEEvNT_6ParamsE:
	.zero		1664


//--------------------- SYMBOLS --------------------------

	.type		.nv.reservedSmem.offset0,@object
	.size		.nv.reservedSmem.offset0,0x4
	.type		__assertfail,@function
